//
// Generated by NVIDIA NVVM Compiler
//
// Compiler Build ID: CL-36424714
// Cuda compilation tools, release 13.0, V13.0.88
// Based on NVVM 20.0.0
//

.version 9.0
.target sm_100
.address_size 64

	// .globl	_Z7add_entP7OcttreeP8Entitiesj
.extern .shared .align 16 .b8 sdata[];

.visible .entry _Z7add_entP7OcttreeP8Entitiesj(
	.param .u64 .ptr .align 1 _Z7add_entP7OcttreeP8Entitiesj_param_0,
	.param .u64 .ptr .align 1 _Z7add_entP7OcttreeP8Entitiesj_param_1,
	.param .u32 _Z7add_entP7OcttreeP8Entitiesj_param_2
)
{
	.reg .pred 	%p<22>;
	.reg .b32 	%r<58>;
	.reg .b64 	%rd<107>;
	.reg .b64 	%fd<69>;

	ld.param.u64 	%rd5, [_Z7add_entP7OcttreeP8Entitiesj_param_0];
	ld.param.u64 	%rd6, [_Z7add_entP7OcttreeP8Entitiesj_param_1];
	ld.param.u32 	%r14, [_Z7add_entP7OcttreeP8Entitiesj_param_2];
	cvta.to.global.u64 	%rd1, %rd5;
	mov.u32 	%r15, %tid.x;
	mov.u32 	%r16, %ctaid.x;
	mov.u32 	%r17, %ntid.x;
	mad.lo.s32 	%r1, %r16, %r17, %r15;
	setp.ge.u32 	%p2, %r1, %r14;
	@%p2 bra 	$L__BB0_15;
	cvta.to.global.u64 	%rd7, %rd6;
	ld.global.u32 	%r2, [%rd1+4];
	ld.global.f64 	%fd68, [%rd1+8];
	ld.global.u64 	%rd8, [%rd7];
	mul.lo.s32 	%r18, %r1, 3;
	mul.wide.s32 	%rd9, %r18, 8;
	add.s64 	%rd10, %rd8, %rd9;
	ld.f64 	%fd2, [%rd10];
	ld.f64 	%fd3, [%rd10+8];
	ld.f64 	%fd4, [%rd10+16];
	ld.global.u64 	%rd11, [%rd1+32];
	add.s64 	%rd12, %rd11, %rd9;
	st.f64 	[%rd12], %fd2;
	st.f64 	[%rd12+8], %fd3;
	st.f64 	[%rd12+16], %fd4;
	ld.global.u64 	%rd13, [%rd7+16];
	mul.wide.s32 	%rd14, %r1, 8;
	add.s64 	%rd15, %rd13, %rd14;
	ld.f64 	%fd37, [%rd15];
	ld.global.u64 	%rd16, [%rd1+24];
	add.s64 	%rd17, %rd16, %rd14;
	st.f64 	[%rd17], %fd37;
	ld.global.u64 	%rd18, [%rd1+16];
	mul.wide.s32 	%rd19, %r1, 4;
	add.s64 	%rd20, %rd18, %rd19;
	mov.b32 	%r19, 1;
	st.u32 	[%rd20], %r19;
	mov.f64 	%fd67, 0d0000000000000000;
	mov.u32 	%r57, %r2;
	mov.f64 	%fd66, %fd67;
	mov.f64 	%fd65, %fd67;
$L__BB0_2:
	mul.f64 	%fd38, %fd68, 0d3FD0000000000000;
	setp.ge.f64 	%p3, %fd4, %fd67;
	setp.ge.f64 	%p4, %fd3, %fd66;
	setp.ge.f64 	%p5, %fd2, %fd65;
	selp.u32 	%r20, 1, 0, %p5;
	selp.b32 	%r21, 4, 0, %p3;
	selp.b32 	%r22, 2, 0, %p4;
	or.b32  	%r23, %r22, %r20;
	or.b32  	%r24, %r23, %r21;
	neg.f64 	%fd39, %fd38;
	selp.f64 	%fd40, %fd38, %fd39, %p5;
	add.f64 	%fd65, %fd65, %fd40;
	selp.f64 	%fd41, %fd38, %fd39, %p4;
	add.f64 	%fd66, %fd66, %fd41;
	selp.f64 	%fd42, %fd38, %fd39, %p3;
	add.f64 	%fd67, %fd67, %fd42;
	mul.f64 	%fd68, %fd68, 0d3FE0000000000000;
	shl.b32 	%r25, %r57, 3;
	or.b32  	%r55, %r25, %r24;
$L__BB0_3:
	ld.param.u64 	%rd103, [_Z7add_entP7OcttreeP8Entitiesj_param_0];
	cvta.to.global.u64 	%rd2, %rd103;
	ld.global.u64 	%rd21, [%rd2+48];
	mul.wide.s32 	%rd22, %r55, 4;
	add.s64 	%rd3, %rd21, %rd22;
	ld.u32 	%r5, [%rd3];
	setp.eq.s32 	%p6, %r5, -2;
	@%p6 bra 	$L__BB0_3;
	atom.relaxed.cas.b32 	%r26, [%rd3], %r5, -2;
	setp.ne.s32 	%p7, %r5, %r26;
	@%p7 bra 	$L__BB0_3;
	setp.ne.s32 	%p8, %r5, -1;
	@%p8 bra 	$L__BB0_7;
	mov.u32 	%r50, %ntid.x;
	mov.u32 	%r51, %tid.x;
	mad.lo.s32 	%r52, %r16, %r50, %r51;
	ld.global.u64 	%rd94, [%rd2+48];
	add.s64 	%rd96, %rd94, %rd22;
	st.u32 	[%rd96], %r52;
	ld.global.u64 	%rd97, [%rd2+16];
	mul.wide.s32 	%rd98, %r57, 4;
	add.s64 	%rd99, %rd97, %rd98;
	atom.add.u32 	%r53, [%rd99], 1;
	ld.global.u64 	%rd100, [%rd2+40];
	mul.wide.s32 	%rd101, %r52, 4;
	add.s64 	%rd102, %rd100, %rd101;
	st.u32 	[%rd102], %r57;
	membar.gl;
	mov.pred 	%p21, 0;
	bra.uni 	$L__BB0_14;
$L__BB0_7:
	setp.ge.s32 	%p9, %r5, %r2;
	@%p9 bra 	$L__BB0_13;
	ld.global.u64 	%rd29, [%rd2+32];
	mul.lo.s32 	%r28, %r5, 3;
	mul.wide.s32 	%rd30, %r28, 8;
	add.s64 	%rd31, %rd29, %rd30;
	ld.f64 	%fd13, [%rd31];
	ld.f64 	%fd14, [%rd31+8];
	ld.f64 	%fd15, [%rd31+16];
	mov.f64 	%fd58, %fd68;
	mov.f64 	%fd62, %fd66;
	mov.f64 	%fd63, %fd67;
	mov.f64 	%fd64, %fd65;
$L__BB0_9:
	ld.param.u64 	%rd104, [_Z7add_entP7OcttreeP8Entitiesj_param_0];
	cvta.to.global.u64 	%rd32, %rd104;
	atom.global.add.u32 	%r8, [%rd32], 1;
	ld.global.u64 	%rd33, [%rd32+32];
	mul.lo.s32 	%r29, %r8, 3;
	mul.wide.s32 	%rd34, %r29, 8;
	add.s64 	%rd35, %rd33, %rd34;
	mov.b64 	%rd36, 0;
	st.u64 	[%rd35], %rd36;
	ld.global.u64 	%rd37, [%rd32+32];
	add.s64 	%rd38, %rd37, %rd34;
	st.u64 	[%rd38+8], %rd36;
	ld.global.u64 	%rd39, [%rd32+32];
	add.s64 	%rd40, %rd39, %rd34;
	st.u64 	[%rd40+16], %rd36;
	ld.global.u64 	%rd41, [%rd32+24];
	mul.wide.s32 	%rd42, %r8, 8;
	add.s64 	%rd43, %rd41, %rd42;
	st.u64 	[%rd43], %rd36;
	ld.global.u64 	%rd44, [%rd32+16];
	mul.wide.s32 	%rd45, %r8, 4;
	add.s64 	%rd46, %rd44, %rd45;
	mov.b32 	%r30, 0;
	st.u32 	[%rd46], %r30;
	ld.global.u64 	%rd47, [%rd32+40];
	add.s64 	%rd48, %rd47, %rd45;
	mov.b32 	%r31, -1;
	st.u32 	[%rd48], %r31;
	ld.global.u64 	%rd49, [%rd32+56];
	add.s64 	%rd50, %rd49, %rd45;
	st.u32 	[%rd50], %r30;
	shl.b32 	%r9, %r8, 3;
	ld.global.u64 	%rd51, [%rd32+48];
	mul.wide.u32 	%rd52, %r9, 4;
	add.s64 	%rd53, %rd51, %rd52;
	st.u32 	[%rd53], %r31;
	ld.global.u64 	%rd54, [%rd32+48];
	add.s64 	%rd55, %rd54, %rd52;
	st.u32 	[%rd55+4], %r31;
	ld.global.u64 	%rd56, [%rd32+48];
	add.s64 	%rd57, %rd56, %rd52;
	st.u32 	[%rd57+8], %r31;
	ld.global.u64 	%rd58, [%rd32+48];
	add.s64 	%rd59, %rd58, %rd52;
	st.u32 	[%rd59+12], %r31;
	ld.global.u64 	%rd60, [%rd32+48];
	add.s64 	%rd61, %rd60, %rd52;
	st.u32 	[%rd61+16], %r31;
	ld.global.u64 	%rd62, [%rd32+48];
	add.s64 	%rd63, %rd62, %rd52;
	st.u32 	[%rd63+20], %r31;
	ld.global.u64 	%rd64, [%rd32+48];
	add.s64 	%rd65, %rd64, %rd52;
	st.u32 	[%rd65+24], %r31;
	ld.global.u64 	%rd66, [%rd32+48];
	add.s64 	%rd67, %rd66, %rd52;
	st.u32 	[%rd67+28], %r31;
	ld.global.u64 	%rd68, [%rd32+40];
	add.s64 	%rd69, %rd68, %rd45;
	st.u32 	[%rd69], %r57;
	ld.global.u64 	%rd70, [%rd32+16];
	add.s64 	%rd71, %rd70, %rd45;
	mov.b32 	%r32, 2;
	st.u32 	[%rd71], %r32;
	mul.f64 	%fd43, %fd58, 0d3FD0000000000000;
	setp.ge.f64 	%p11, %fd4, %fd67;
	setp.ge.f64 	%p12, %fd3, %fd66;
	setp.ge.f64 	%p13, %fd2, %fd64;
	selp.u32 	%r33, 1, 0, %p13;
	selp.b32 	%r34, 4, 0, %p11;
	selp.b32 	%r35, 2, 0, %p12;
	or.b32  	%r36, %r35, %r33;
	or.b32  	%r10, %r36, %r34;
	neg.f64 	%fd44, %fd43;
	selp.f64 	%fd45, %fd43, %fd44, %p13;
	add.f64 	%fd64, %fd64, %fd45;
	selp.f64 	%fd46, %fd43, %fd44, %p12;
	add.f64 	%fd66, %fd66, %fd46;
	selp.f64 	%fd47, %fd43, %fd44, %p11;
	add.f64 	%fd67, %fd67, %fd47;
	mul.f64 	%fd58, %fd58, 0d3FE0000000000000;
	mul.f64 	%fd48, %fd68, 0d3FD0000000000000;
	setp.ge.f64 	%p14, %fd15, %fd63;
	setp.ge.f64 	%p15, %fd14, %fd62;
	setp.ge.f64 	%p16, %fd13, %fd65;
	selp.u32 	%r37, 1, 0, %p16;
	selp.b32 	%r38, 4, 0, %p14;
	selp.b32 	%r39, 2, 0, %p15;
	or.b32  	%r40, %r39, %r38;
	or.b32  	%r11, %r40, %r37;
	neg.f64 	%fd49, %fd48;
	selp.f64 	%fd50, %fd48, %fd49, %p16;
	add.f64 	%fd65, %fd65, %fd50;
	selp.f64 	%fd51, %fd48, %fd49, %p15;
	add.f64 	%fd62, %fd62, %fd51;
	selp.f64 	%fd52, %fd48, %fd49, %p14;
	add.f64 	%fd63, %fd63, %fd52;
	ld.global.u64 	%rd72, [%rd32+48];
	or.b32  	%r12, %r9, %r10;
	mul.wide.s32 	%rd73, %r12, 4;
	add.s64 	%rd74, %rd72, %rd73;
	mov.b32 	%r41, -2;
	st.u32 	[%rd74], %r41;
	setp.eq.s32 	%p17, %r10, %r11;
	@%p17 bra 	$L__BB0_11;
	ld.param.u64 	%rd105, [_Z7add_entP7OcttreeP8Entitiesj_param_0];
	cvta.to.global.u64 	%rd75, %rd105;
	ld.global.u64 	%rd76, [%rd75+48];
	add.s32 	%r42, %r9, %r11;
	mul.wide.s32 	%rd77, %r42, 4;
	add.s64 	%rd78, %rd76, %rd77;
	mov.b32 	%r43, -2;
	st.u32 	[%rd78], %r43;
$L__BB0_11:
	ld.param.u64 	%rd106, [_Z7add_entP7OcttreeP8Entitiesj_param_0];
	cvta.to.global.u64 	%rd4, %rd106;
	ld.global.u64 	%rd79, [%rd4+48];
	mul.wide.s32 	%rd80, %r55, 4;
	add.s64 	%rd81, %rd79, %rd80;
	st.u32 	[%rd81], %r8;
	membar.gl;
	mul.f64 	%fd68, %fd68, 0d3FE0000000000000;
	mov.u32 	%r55, %r12;
	mov.u32 	%r57, %r8;
	@%p17 bra 	$L__BB0_9;
	mov.u32 	%r44, %ctaid.x;
	mov.u32 	%r45, %ntid.x;
	mov.u32 	%r46, %tid.x;
	mad.lo.s32 	%r47, %r44, %r45, %r46;
	ld.global.u64 	%rd82, [%rd4+40];
	mul.wide.s32 	%rd83, %r5, 4;
	add.s64 	%rd84, %rd82, %rd83;
	st.u32 	[%rd84], %r8;
	ld.global.u64 	%rd85, [%rd4+40];
	mul.wide.s32 	%rd86, %r47, 4;
	add.s64 	%rd87, %rd85, %rd86;
	st.u32 	[%rd87], %r8;
	ld.global.u64 	%rd88, [%rd4+48];
	add.s64 	%rd90, %rd88, %rd73;
	st.u32 	[%rd90], %r47;
	ld.global.u64 	%rd91, [%rd4+48];
	add.s32 	%r48, %r9, %r11;
	mul.wide.s32 	%rd92, %r48, 4;
	add.s64 	%rd93, %rd91, %rd92;
	st.u32 	[%rd93], %r5;
	membar.gl;
	mov.pred 	%p21, 0;
	mov.f64 	%fd65, %fd64;
	mov.f64 	%fd68, %fd58;
	mov.u32 	%r57, %r8;
	bra.uni 	$L__BB0_14;
$L__BB0_13:
	ld.global.u64 	%rd23, [%rd2+16];
	mul.wide.s32 	%rd24, %r57, 4;
	add.s64 	%rd25, %rd23, %rd24;
	atom.add.u32 	%r27, [%rd25], 1;
	ld.global.u64 	%rd26, [%rd2+48];
	add.s64 	%rd28, %rd26, %rd22;
	st.u32 	[%rd28], %r5;
	membar.gl;
	mov.pred 	%p21, -1;
	mov.u32 	%r57, %r5;
$L__BB0_14:
	@%p21 bra 	$L__BB0_2;
$L__BB0_15:
	ret;

}
	// .globl	_Z16get_bounding_boxPdiS_
.visible .entry _Z16get_bounding_boxPdiS_(
	.param .u64 .ptr .align 1 _Z16get_bounding_boxPdiS__param_0,
	.param .u32 _Z16get_bounding_boxPdiS__param_1,
	.param .u64 .ptr .align 1 _Z16get_bounding_boxPdiS__param_2
)
{
	.reg .pred 	%p<9>;
	.reg .b32 	%r<17>;
	.reg .b64 	%rd<11>;
	.reg .b64 	%fd<14>;

	ld.param.u64 	%rd3, [_Z16get_bounding_boxPdiS__param_0];
	ld.param.u32 	%r9, [_Z16get_bounding_boxPdiS__param_1];
	ld.param.u64 	%rd2, [_Z16get_bounding_boxPdiS__param_2];
	cvta.to.global.u64 	%rd1, %rd3;
	mov.u32 	%r1, %tid.x;
	mov.u32 	%r16, %ntid.x;
	mov.u32 	%r3, %ctaid.x;
	mul.lo.s32 	%r10, %r16, %r3;
	shl.b32 	%r11, %r10, 1;
	add.s32 	%r4, %r11, %r1;
	setp.ge.u32 	%p1, %r4, %r9;
	mov.f64 	%fd13, 0d0000000000000000;
	@%p1 bra 	$L__BB1_3;
	mul.wide.u32 	%rd4, %r4, 8;
	add.s64 	%rd5, %rd1, %rd4;
	ld.global.f64 	%fd6, [%rd5];
	abs.f64 	%fd7, %fd6;
	add.f64 	%fd13, %fd7, %fd7;
	add.s32 	%r5, %r4, %r16;
	setp.ge.u32 	%p2, %r5, %r9;
	@%p2 bra 	$L__BB1_3;
	mul.wide.u32 	%rd6, %r5, 8;
	add.s64 	%rd7, %rd1, %rd6;
	ld.global.f64 	%fd8, [%rd7];
	abs.f64 	%fd9, %fd8;
	add.f64 	%fd10, %fd9, %fd9;
	setp.gt.f64 	%p3, %fd13, %fd10;
	selp.f64 	%fd13, %fd13, %fd10, %p3;
$L__BB1_3:
	shl.b32 	%r12, %r1, 3;
	mov.u32 	%r13, sdata;
	add.s32 	%r6, %r13, %r12;
	st.shared.f64 	[%r6], %fd13;
	bar.sync 	0;
	setp.lt.u32 	%p4, %r16, 2;
	@%p4 bra 	$L__BB1_8;
$L__BB1_4:
	mov.u32 	%r7, %r16;
	shr.u32 	%r16, %r7, 1;
	setp.ge.u32 	%p5, %r1, %r16;
	@%p5 bra 	$L__BB1_7;
	shl.b32 	%r14, %r16, 3;
	add.s32 	%r15, %r6, %r14;
	ld.shared.f64 	%fd4, [%r15];
	ld.shared.f64 	%fd11, [%r6];
	setp.leu.f64 	%p6, %fd4, %fd11;
	@%p6 bra 	$L__BB1_7;
	st.shared.f64 	[%r6], %fd4;
$L__BB1_7:
	bar.sync 	0;
	setp.gt.u32 	%p7, %r7, 3;
	@%p7 bra 	$L__BB1_4;
$L__BB1_8:
	setp.ne.s32 	%p8, %r1, 0;
	@%p8 bra 	$L__BB1_10;
	ld.shared.f64 	%fd12, [sdata];
	cvta.to.global.u64 	%rd8, %rd2;
	mul.wide.u32 	%rd9, %r3, 8;
	add.s64 	%rd10, %rd8, %rd9;
	st.global.f64 	[%rd10], %fd12;
$L__BB1_10:
	ret;

}
	// .globl	_Z8set_treeP7Octtree
.visible .entry _Z8set_treeP7Octtree(
	.param .u64 .ptr .align 1 _Z8set_treeP7Octtree_param_0
)
{
	.reg .pred 	%p<17>;
	.reg .b32 	%r<18>;
	.reg .b64 	%rd<29>;

	ld.param.u64 	%rd2, [_Z8set_treeP7Octtree_param_0];
	cvta.to.global.u64 	%rd1, %rd2;
	ld.global.u32 	%r1, [%rd1+4];
	mov.u32 	%r4, %tid.y;
	setp.gt.s32 	%p1, %r4, 2;
	@%p1 bra 	$L__BB2_6;
	setp.eq.s32 	%p7, %r4, 0;
	@%p7 bra 	$L__BB2_15;
	setp.eq.s32 	%p8, %r4, 1;
	@%p8 bra 	$L__BB2_17;
	setp.eq.s32 	%p9, %r4, 2;
	@%p9 bra 	$L__BB2_4;
	bra.uni 	$L__BB2_23;
$L__BB2_4:
	mov.u32 	%r14, %tid.x;
	setp.ne.s32 	%p14, %r14, 0;
	@%p14 bra 	$L__BB2_23;
	ld.global.u64 	%rd19, [%rd1+24];
	cvta.to.global.u64 	%rd20, %rd19;
	mul.wide.s32 	%rd21, %r1, 8;
	add.s64 	%rd22, %rd20, %rd21;
	mov.b64 	%rd23, 0;
	st.global.u64 	[%rd22], %rd23;
	bra.uni 	$L__BB2_23;
$L__BB2_6:
	setp.gt.s32 	%p2, %r4, 4;
	@%p2 bra 	$L__BB2_11;
	setp.eq.s32 	%p5, %r4, 3;
	@%p5 bra 	$L__BB2_19;
	setp.eq.s32 	%p6, %r4, 4;
	@%p6 bra 	$L__BB2_9;
	bra.uni 	$L__BB2_23;
$L__BB2_9:
	mov.u32 	%r10, %tid.x;
	setp.ne.s32 	%p12, %r10, 0;
	@%p12 bra 	$L__BB2_23;
	ld.global.u64 	%rd11, [%rd1+40];
	cvta.to.global.u64 	%rd12, %rd11;
	mul.wide.s32 	%rd13, %r1, 4;
	add.s64 	%rd14, %rd12, %rd13;
	mov.b32 	%r11, -1;
	st.global.u32 	[%rd14], %r11;
	bra.uni 	$L__BB2_23;
$L__BB2_11:
	setp.eq.s32 	%p3, %r4, 5;
	@%p3 bra 	$L__BB2_21;
	setp.eq.s32 	%p4, %r4, 6;
	@%p4 bra 	$L__BB2_13;
	bra.uni 	$L__BB2_23;
$L__BB2_13:
	mov.u32 	%r5, %tid.x;
	setp.ne.s32 	%p10, %r5, 0;
	@%p10 bra 	$L__BB2_23;
	ld.global.u64 	%rd3, [%rd1+56];
	cvta.to.global.u64 	%rd4, %rd3;
	mul.wide.s32 	%rd5, %r1, 4;
	add.s64 	%rd6, %rd4, %rd5;
	mov.b32 	%r6, 0;
	st.global.u32 	[%rd6], %r6;
	bra.uni 	$L__BB2_23;
$L__BB2_15:
	mov.u32 	%r16, %tid.x;
	setp.ne.s32 	%p16, %r16, 0;
	@%p16 bra 	$L__BB2_23;
	add.s32 	%r17, %r1, 1;
	st.global.u32 	[%rd1], %r17;
	bra.uni 	$L__BB2_23;
$L__BB2_17:
	mov.u32 	%r2, %tid.x;
	setp.gt.u32 	%p15, %r2, 2;
	@%p15 bra 	$L__BB2_23;
	ld.global.u64 	%rd24, [%rd1+32];
	cvta.to.global.u64 	%rd25, %rd24;
	mad.lo.s32 	%r15, %r1, 3, %r2;
	mul.wide.u32 	%rd26, %r15, 8;
	add.s64 	%rd27, %rd25, %rd26;
	mov.b64 	%rd28, 0;
	st.global.u64 	[%rd27], %rd28;
	bra.uni 	$L__BB2_23;
$L__BB2_19:
	mov.u32 	%r12, %tid.x;
	setp.ne.s32 	%p13, %r12, 0;
	@%p13 bra 	$L__BB2_23;
	ld.global.u64 	%rd15, [%rd1+16];
	cvta.to.global.u64 	%rd16, %rd15;
	mul.wide.s32 	%rd17, %r1, 4;
	add.s64 	%rd18, %rd16, %rd17;
	mov.b32 	%r13, 0;
	st.global.u32 	[%rd18], %r13;
	bra.uni 	$L__BB2_23;
$L__BB2_21:
	mov.u32 	%r3, %tid.x;
	setp.gt.u32 	%p11, %r3, 7;
	@%p11 bra 	$L__BB2_23;
	ld.global.u64 	%rd7, [%rd1+48];
	cvta.to.global.u64 	%rd8, %rd7;
	shl.b32 	%r7, %r1, 3;
	add.s32 	%r8, %r7, %r3;
	mul.wide.u32 	%rd9, %r8, 4;
	add.s64 	%rd10, %rd8, %rd9;
	mov.b32 	%r9, -1;
	st.global.u32 	[%rd10], %r9;
$L__BB2_23:
	ret;

}


// ===== COMPILED SASS (sm_100) =====

	.target	sm_100

	.elftype	@"ET_EXEC"


//--------------------- .note.nv.tkinfo           --------------------------
	.section	.note.nv.tkinfo,"",@"SHT_NOTE"
	.sectionflags	@"SHF_NOTE_NV_TKINFO"
	.tkinfo
        /*0018*/ 	.word	0x00000002
        /*0030*/ 	.string	""
        /*0030*/ 	.string	"ptxas"
        /*0030*/ 	.string	"Cuda compilation tools, release 13.0, V13.0.88"
        /*0030*/ 	.string	"Build cuda_13.0.r13.0/compiler.36424714_0"
        /*0030*/ 	.string	"-arch sm_100 -m 64 "



//--------------------- .note.nv.cuinfo           --------------------------
	.section	.note.nv.cuinfo,"",@"SHT_NOTE"
	.sectionflags	@"SHF_NOTE_NV_CUINFO"
        /*0018*/ 	.short	0x0002
        /*001a*/ 	.short	0x0064
        /*001c*/ 	.short	0x0082
	.zero		2


//--------------------- .nv.info                  --------------------------
	.section	.nv.info,"",@"SHT_CUDA_INFO"
	.align	4


	//----- nvinfo : EIATTR_REGCOUNT
	.align		4
        /*0000*/ 	.byte	0x04, 0x2f
        /*0002*/ 	.short	(.L_1 - .L_0)
	.align		4
.L_0:
        /*0004*/ 	.word	index@(_Z7add_entP7OcttreeP8Entitiesj)
        /*0008*/ 	.word	0x00000030


	//----- nvinfo : EIATTR_FRAME_SIZE
	.align		4
.L_1:
        /*000c*/ 	.byte	0x04, 0x11
        /*000e*/ 	.short	(.L_3 - .L_2)
	.align		4
.L_2:
        /*0010*/ 	.word	index@(_Z7add_entP7OcttreeP8Entitiesj)
        /*0014*/ 	.word	0x00000000


	//----- nvinfo : EIATTR_REGCOUNT
	.align		4
.L_3:
        /*0018*/ 	.byte	0x04, 0x2f
        /*001a*/ 	.short	(.L_5 - .L_4)
	.align		4
.L_4:
        /*001c*/ 	.word	index@(_Z16get_bounding_boxPdiS_)
        /*0020*/ 	.word	0x0000000e


	//----- nvinfo : EIATTR_FRAME_SIZE
	.align		4
.L_5:
        /*0024*/ 	.byte	0x04, 0x11
        /*0026*/ 	.short	(.L_7 - .L_6)
	.align		4
.L_6:
        /*0028*/ 	.word	index@(_Z16get_bounding_boxPdiS_)
        /*002c*/ 	.word	0x00000000


	//----- nvinfo : EIATTR_REGCOUNT
	.align		4
.L_7:
        /*0030*/ 	.byte	0x04, 0x2f
        /*0032*/ 	.short	(.L_9 - .L_8)
	.align		4
.L_8:
        /*0034*/ 	.word	index@(_Z8set_treeP7Octtree)
        /*0038*/ 	.word	0x0000000a


	//----- nvinfo : EIATTR_FRAME_SIZE
	.align		4
.L_9:
        /*003c*/ 	.byte	0x04, 0x11
        /*003e*/ 	.short	(.L_11 - .L_10)
	.align		4
.L_10:
        /*0040*/ 	.word	index@(_Z8set_treeP7Octtree)
        /*0044*/ 	.word	0x00000000


	//----- nvinfo : EIATTR_MIN_STACK_SIZE
	.align		4
.L_11:
        /*0048*/ 	.byte	0x04, 0x12
        /*004a*/ 	.short	(.L_13 - .L_12)
	.align		4
.L_12:
        /*004c*/ 	.word	index@(_Z8set_treeP7Octtree)
        /*0050*/ 	.word	0x00000000


	//----- nvinfo : EIATTR_MIN_STACK_SIZE
	.align		4
.L_13:
        /*0054*/ 	.byte	0x04, 0x12
        /*0056*/ 	.short	(.L_15 - .L_14)
	.align		4
.L_14:
        /*0058*/ 	.word	index@(_Z16get_bounding_boxPdiS_)
        /*005c*/ 	.word	0x00000000


	//----- nvinfo : EIATTR_MIN_STACK_SIZE
	.align		4
.L_15:
        /*0060*/ 	.byte	0x04, 0x12
        /*0062*/ 	.short	(.L_17 - .L_16)
	.align		4
.L_16:
        /*0064*/ 	.word	index@(_Z7add_entP7OcttreeP8Entitiesj)
        /*0068*/ 	.word	0x00000000
.L_17:


//--------------------- .nv.compat                --------------------------
	.section	.nv.compat,"",@"SHT_CUDA_COMPAT_INFO"
	.align	4
        /*0000*/ 	.byte	0x02, 0x09, 0x00, 0x00, 0x02, 0x02, 0x01, 0x00, 0x02, 0x05, 0x05, 0x00, 0x03, 0x07, 0x01, 0x01
        /*0010*/ 	.byte	0x02, 0x03, 0x00, 0x00, 0x02, 0x06, 0x01, 0x00, 0x04, 0x0b, 0x08, 0x00, 0x01, 0x00, 0x00, 0x00
        /*0020*/ 	.byte	0x00, 0x00, 0x00, 0x00


//--------------------- .nv.info._Z8set_treeP7Octtree --------------------------
	.section	.nv.info._Z8set_treeP7Octtree,"",@"SHT_CUDA_INFO"
	.sectionflags	@""
	.align	4


	//----- nvinfo : EIATTR_CUDA_API_VERSION
	.align		4
        /*0000*/ 	.byte	0x04, 0x37
        /*0002*/ 	.short	(.L_19 - .L_18)
.L_18:
        /*0004*/ 	.word	0x00000082


	//----- nvinfo : EIATTR_KPARAM_INFO
	.align		4
.L_19:
        /*0008*/ 	.byte	0x04, 0x17
        /*000a*/ 	.short	(.L_21 - .L_20)
.L_20:
        /*000c*/ 	.word	0x00000000
        /*0010*/ 	.short	0x0000
        /*0012*/ 	.short	0x0000
        /*0014*/ 	.byte	0x00, 0xf5, 0x21, 0x00


	//----- nvinfo : EIATTR_SPARSE_MMA_MASK
	.align		4
.L_21:
        /*0018*/ 	.byte	0x03, 0x50
        /*001a*/ 	.short	0x0000


	//----- nvinfo : EIATTR_MAXREG_COUNT
	.align		4
        /*001c*/ 	.byte	0x03, 0x1b
        /*001e*/ 	.short	0x00ff


	//----- nvinfo : EIATTR_MERCURY_ISA_VERSION
	.align		4
        /*0020*/ 	.byte	0x03, 0x5f
        /*0022*/ 	.short	0x0101


	//----- nvinfo : EIATTR_VRC_CTA_INIT_COUNT
	.align		4
        /*0024*/ 	.byte	0x02, 0x4a
	.zero		1
	.zero		1


	//----- nvinfo : EIATTR_EXIT_INSTR_OFFSETS
	.align		4
        /*0028*/ 	.byte	0x04, 0x1c
        /*002a*/ 	.short	(.L_23 - .L_22)


	//   ....[0]....
.L_22:
        /*002c*/ 	.word	0x000000f0


	//   ....[1]....
        /*0030*/ 	.word	0x00000130


	//   ....[2]....
        /*0034*/ 	.word	0x00000160


	//   ....[3]....
        /*0038*/ 	.word	0x00000190


	//   ....[4]....
        /*003c*/ 	.word	0x000001c0


	//   ....[5]....
        /*0040*/ 	.word	0x00000210


	//   ....[6]....
        /*0044*/ 	.word	0x000002c0


	//   ....[7]....
        /*0048*/ 	.word	0x00000310


	//   ....[8]....
        /*004c*/ 	.word	0x00000340


	//   ....[9]....
        /*0050*/ 	.word	0x00000380


	//   ....[10]....
        /*0054*/ 	.word	0x00000410


	//   ....[11]....
        /*0058*/ 	.word	0x00000450


	//   ....[12]....
        /*005c*/ 	.word	0x00000480


	//   ....[13]....
        /*0060*/ 	.word	0x000004f0


	//----- nvinfo : EIATTR_INDIRECT_BRANCH_TARGETS
	.align		4
.L_23:
        /*0064*/ 	.byte	0x04, 0x34
        /*0066*/ 	.short	(.L_25 - .L_24)


	//   ....[0]....
.L_24:
        /*0068*/ 	.word	.L_x_23@srel
        /*006c*/ 	.short	0x0
        /*006e*/ 	.short	0x0
        /*0070*/ 	.word	0x4
        /*0074*/ 	.word	.L_x_24@srel
        /*0078*/ 	.word	.L_x_25@srel
        /*007c*/ 	.word	.L_x_26@srel
        /*0080*/ 	.word	.L_x_27@srel


	//   ....[1]....
        /*0084*/ 	.word	.L_x_28@srel
        /*0088*/ 	.short	0x0
        /*008a*/ 	.short	0x0
        /*008c*/ 	.word	0x3
        /*0090*/ 	.word	.L_x_29@srel
        /*0094*/ 	.word	.L_x_30@srel
        /*0098*/ 	.word	.L_x_27@srel


	//   ....[2]....
        /*009c*/ 	.word	.L_x_32@srel
        /*00a0*/ 	.short	0x0
        /*00a2*/ 	.short	0x0
        /*00a4*/ 	.word	0x3
        /*00a8*/ 	.word	.L_x_33@srel
        /*00ac*/ 	.word	.L_x_34@srel
        /*00b0*/ 	.word	.L_x_27@srel


	//----- nvinfo : EIATTR_CRS_STACK_SIZE
	.align		4
.L_25:
        /*00b4*/ 	.byte	0x04, 0x1e
        /*00b6*/ 	.short	(.L_27 - .L_26)
.L_26:
        /*00b8*/ 	.word	0x00000000


	//----- nvinfo : EIATTR_CBANK_PARAM_SIZE
	.align		4
.L_27:
        /*00bc*/ 	.byte	0x03, 0x19
        /*00be*/ 	.short	0x0008


	//----- nvinfo : EIATTR_PARAM_CBANK
	.align		4
        /*00c0*/ 	.byte	0x04, 0x0a
        /*00c2*/ 	.short	(.L_29 - .L_28)
	.align		4
.L_28:
        /*00c4*/ 	.word	index@(.nv.constant0._Z8set_treeP7Octtree)
        /*00c8*/ 	.short	0x0380
        /*00ca*/ 	.short	0x0008


	//----- nvinfo : EIATTR_SW_WAR
	.align		4
.L_29:
        /*00cc*/ 	.byte	0x04, 0x36
        /*00ce*/ 	.short	(.L_31 - .L_30)
.L_30:
        /*00d0*/ 	.word	0x00000008
.L_31:


//--------------------- .nv.info._Z16get_bounding_boxPdiS_ --------------------------
	.section	.nv.info._Z16get_bounding_boxPdiS_,"",@"SHT_CUDA_INFO"
	.sectionflags	@""
	.align	4


	//----- nvinfo : EIATTR_CUDA_API_VERSION
	.align		4
        /*0000*/ 	.byte	0x04, 0x37
        /*0002*/ 	.short	(.L_33 - .L_32)
.L_32:
        /*0004*/ 	.word	0x00000082


	//----- nvinfo : EIATTR_KPARAM_INFO
	.align		4
.L_33:
        /*0008*/ 	.byte	0x04, 0x17
        /*000a*/ 	.short	(.L_35 - .L_34)
.L_34:
        /*000c*/ 	.word	0x00000000
        /*0010*/ 	.short	0x0002
        /*0012*/ 	.short	0x0010
        /*0014*/ 	.byte	0x00, 0xf5, 0x21, 0x00


	//----- nvinfo : EIATTR_KPARAM_INFO
	.align		4
.L_35:
        /*0018*/ 	.byte	0x04, 0x17
        /*001a*/ 	.short	(.L_37 - .L_36)
.L_36:
        /*001c*/ 	.word	0x00000000
        /*0020*/ 	.short	0x0001
        /*0022*/ 	.short	0x0008
        /*0024*/ 	.byte	0x00, 0xf0, 0x11, 0x00


	//----- nvinfo : EIATTR_KPARAM_INFO
	.align		4
.L_37:
        /*0028*/ 	.byte	0x04, 0x17
        /*002a*/ 	.short	(.L_39 - .L_38)
.L_38:
        /*002c*/ 	.word	0x00000000
        /*0030*/ 	.short	0x0000
        /*0032*/ 	.short	0x0000
        /*0034*/ 	.byte	0x00, 0xf5, 0x21, 0x00


	//----- nvinfo : EIATTR_SPARSE_MMA_MASK
	.align		4
.L_39:
        /*0038*/ 	.byte	0x03, 0x50
        /*003a*/ 	.short	0x0000


	//----- nvinfo : EIATTR_MAXREG_COUNT
	.align		4
        /*003c*/ 	.byte	0x03, 0x1b
        /*003e*/ 	.short	0x00ff


	//----- nvinfo : EIATTR_NUM_BARRIERS
	.align		4
        /*0040*/ 	.byte	0x02, 0x4c
        /*0042*/ 	.byte	0x01
	.zero		1


	//----- nvinfo : EIATTR_MERCURY_ISA_VERSION
	.align		4
        /*0044*/ 	.byte	0x03, 0x5f
        /*0046*/ 	.short	0x0101


	//----- nvinfo : EIATTR_VRC_CTA_INIT_COUNT
	.align		4
        /*0048*/ 	.byte	0x02, 0x4a
	.zero		1
	.zero		1


	//----- nvinfo : EIATTR_EXIT_INSTR_OFFSETS
	.align		4
        /*004c*/ 	.byte	0x04, 0x1c
        /*004e*/ 	.short	(.L_41 - .L_40)


	//   ....[0]....
.L_40:
        /*0050*/ 	.word	0x00000330


	//   ....[1]....
        /*0054*/ 	.word	0x000003b0


	//----- nvinfo : EIATTR_CRS_STACK_SIZE
	.align		4
.L_41:
        /*0058*/ 	.byte	0x04, 0x1e
        /*005a*/ 	.short	(.L_43 - .L_42)
.L_42:
        /*005c*/ 	.word	0x00000000


	//----- nvinfo : EIATTR_CBANK_PARAM_SIZE
	.align		4
.L_43:
        /*0060*/ 	.byte	0x03, 0x19
        /*0062*/ 	.short	0x0018


	//----- nvinfo : EIATTR_PARAM_CBANK
	.align		4
        /*0064*/ 	.byte	0x04, 0x0a
        /*0066*/ 	.short	(.L_45 - .L_44)
	.align		4
.L_44:
        /*0068*/ 	.word	index@(.nv.constant0._Z16get_bounding_boxPdiS_)
        /*006c*/ 	.short	0x0380
        /*006e*/ 	.short	0x0018


	//----- nvinfo : EIATTR_SW_WAR
	.align		4
.L_45:
        /*0070*/ 	.byte	0x04, 0x36
        /*0072*/ 	.short	(.L_47 - .L_46)
.L_46:
        /*0074*/ 	.word	0x00000008
.L_47:


//--------------------- .nv.info._Z7add_entP7OcttreeP8Entitiesj --------------------------
	.section	.nv.info._Z7add_entP7OcttreeP8Entitiesj,"",@"SHT_CUDA_INFO"
	.sectionflags	@""
	.align	4


	//----- nvinfo : EIATTR_CUDA_API_VERSION
	.align		4
        /*0000*/ 	.byte	0x04, 0x37
        /*0002*/ 	.short	(.L_49 - .L_48)
.L_48:
        /*0004*/ 	.word	0x00000082


	//----- nvinfo : EIATTR_KPARAM_INFO
	.align		4
.L_49:
        /*0008*/ 	.byte	0x04, 0x17
        /*000a*/ 	.short	(.L_51 - .L_50)
.L_50:
        /*000c*/ 	.word	0x00000000
        /*0010*/ 	.short	0x0002
        /*0012*/ 	.short	0x0010
        /*0014*/ 	.byte	0x00, 0xf0, 0x11, 0x00


	//----- nvinfo : EIATTR_KPARAM_INFO
	.align		4
.L_51:
        /*0018*/ 	.byte	0x04, 0x17
        /*001a*/ 	.short	(.L_53 - .L_52)
.L_52:
        /*001c*/ 	.word	0x00000000
        /*0020*/ 	.short	0x0001
        /*0022*/ 	.short	0x0008
        /*0024*/ 	.byte	0x00, 0xf5, 0x21, 0x00


	//----- nvinfo : EIATTR_KPARAM_INFO
	.align		4
.L_53:
        /*0028*/ 	.byte	0x04, 0x17
        /*002a*/ 	.short	(.L_55 - .L_54)
.L_54:
        /*002c*/ 	.word	0x00000000
        /*0030*/ 	.short	0x0000
        /*0032*/ 	.short	0x0000
        /*0034*/ 	.byte	0x00, 0xf5, 0x21, 0x00


	//----- nvinfo : EIATTR_SPARSE_MMA_MASK
	.align		4
.L_55:
        /*0038*/ 	.byte	0x03, 0x50
        /*003a*/ 	.short	0x0000


	//----- nvinfo : EIATTR_MAXREG_COUNT
	.align		4
        /*003c*/ 	.byte	0x03, 0x1b
        /*003e*/ 	.short	0x00ff


	//----- nvinfo : EIATTR_MERCURY_ISA_VERSION
	.align		4
        /*0040*/ 	.byte	0x03, 0x5f
        /*0042*/ 	.short	0x0101


	//----- nvinfo : EIATTR_INT_WARP_WIDE_INSTR_OFFSETS
	.align		4
        /*0044*/ 	.byte	0x04, 0x31
        /*0046*/ 	.short	(.L_57 - .L_56)


	//   ....[0]....
.L_56:
        /*0048*/ 	.word	0x00000760


	//   ....[1]....
        /*004c*/ 	.word	0x00000800


	//----- nvinfo : EIATTR_VRC_CTA_INIT_COUNT
	.align		4
.L_57:
        /*0050*/ 	.byte	0x02, 0x4a
	.zero		1
	.zero		1


	//----- nvinfo : EIATTR_EXIT_INSTR_OFFSETS
	.align		4
        /*0054*/ 	.byte	0x04, 0x1c
        /*0056*/ 	.short	(.L_59 - .L_58)


	//   ....[0]....
.L_58:
        /*0058*/ 	.word	0x00000080


	//   ....[1]....
        /*005c*/ 	.word	0x00001220


	//----- nvinfo : EIATTR_CRS_STACK_SIZE
	.align		4
.L_59:
        /*0060*/ 	.byte	0x04, 0x1e
        /*0062*/ 	.short	(.L_61 - .L_60)
.L_60:
        /*0064*/ 	.word	0x00000000


	//----- nvinfo : EIATTR_CBANK_PARAM_SIZE
	.align		4
.L_61:
        /*0068*/ 	.byte	0x03, 0x19
        /*006a*/ 	.short	0x0014


	//----- nvinfo : EIATTR_PARAM_CBANK
	.align		4
        /*006c*/ 	.byte	0x04, 0x0a
        /*006e*/ 	.short	(.L_63 - .L_62)
	.align		4
.L_62:
        /*0070*/ 	.word	index@(.nv.constant0._Z7add_entP7OcttreeP8Entitiesj)
        /*0074*/ 	.short	0x0380
        /*0076*/ 	.short	0x0014


	//----- nvinfo : EIATTR_SW_WAR
	.align		4
.L_63:
        /*0078*/ 	.byte	0x04, 0x36
        /*007a*/ 	.short	(.L_65 - .L_64)
.L_64:
        /*007c*/ 	.word	0x00000008
.L_65:


//--------------------- .nv.callgraph             --------------------------
	.section	.nv.callgraph,"",@"SHT_CUDA_CALLGRAPH"
	.align	4
	.sectionentsize	8
	.align		4
        /*0000*/ 	.word	0x00000000
	.align		4
        /*0004*/ 	.word	0xffffffff
	.align		4
        /*0008*/ 	.word	0x00000000
	.align		4
        /*000c*/ 	.word	0xfffffffe
	.align		4
        /*0010*/ 	.word	0x00000000
	.align		4
        /*0014*/ 	.word	0xfffffffd
	.align		4
        /*0018*/ 	.word	0x00000000
	.align		4
        /*001c*/ 	.word	0xfffffffc


//--------------------- .nv.constant2._Z8set_treeP7Octtree --------------------------
	.section	.nv.constant2._Z8set_treeP7Octtree,"a",@progbits
	.sectionflags	@""
	.align	4
.nv.constant2._Z8set_treeP7Octtree:
        /*0000*/ 	.byte	0x40, 0x01, 0x00, 0x00, 0xa0, 0x01, 0x00, 0x00, 0xd0, 0x00, 0x00, 0x00, 0xe0, 0x04, 0x00, 0x00
        /*0010*/ 	.byte	0x20, 0x03, 0x00, 0x00, 0xa0, 0x02, 0x00, 0x00, 0xe0, 0x04, 0x00, 0x00, 0x60, 0x04, 0x00, 0x00
        /*0020*/ 	.byte	0xf0, 0x03, 0x00, 0x00, 0xe0, 0x04, 0x00, 0x00


//--------------------- .text._Z8set_treeP7Octtree --------------------------
	.section	.text._Z8set_treeP7Octtree,"ax",@progbits
	.align	128
        .global         _Z8set_treeP7Octtree
        .type           _Z8set_treeP7Octtree,@function
        .size           _Z8set_treeP7Octtree,(.L_x_36 - _Z8set_treeP7Octtree)
        .other          _Z8set_treeP7Octtree,@"STO_CUDA_ENTRY STV_DEFAULT"
_Z8set_treeP7Octtree:
.text._Z8set_treeP7Octtree:
[----:B------:R-:W-:Y:S08]  /*0000*/  LDC R1, c[0x0][0x37c] ;  /* 0x0000df00ff017b82 */ /* 0x000ff00000000800 */
[----:B------:R-:W0:Y:S01]  /*0010*/  LDC.64 R2, c[0x0][0x380] ;  /* 0x0000e000ff027b82 */ /* 0x000e220000000a00 */
[----:B------:R-:W0:Y:S02]  /*0020*/  LDCU.64 UR4, c[0x0][0x358] ;  /* 0x00006b00ff0477ac */ /* 0x000e240008000a00 */
[----:B0-----:R0:W5:Y:S01]  /*0030*/  LDG.E R0, desc[UR4][R2.64+0x4] ;  /* 0x0000040402007981 */ /* 0x001162000c1e1900 */
[----:B------:R-:W-:Y:S01]  /*0040*/  BSSY.RECONVERGENT B0, `(.L_x_0) ;  /* 0x000004a000007945 */ /* 0x000fe20003800200 */
[----:B------:R-:W1:Y:S02]  /*0050*/  S2R R4, SR_TID.Y ;  /* 0x0000000000047919 */ /* 0x000e640000002200 */
[----:B-1----:R-:W-:-:S13]  /*0060*/  ISETP.GT.AND P0, PT, R4, 0x2, PT ;  /* 0x000000020400780c */ /* 0x002fda0003f04270 */
[----:B0-----:R-:W-:Y:S05]  /*0070*/  @P0 BRA `(.L_x_1) ;  /* 0x0000000000680947 */ /* 0x001fea0003800000 */
[----:B------:R-:W-:-:S05]  /*0080*/  VIMNMX.U32 R4, PT, PT, R4, 0x3, PT ;  /* 0x0000000304047848 */ /* 0x000fca0003fe0000 */
[----:B------:R-:W-:-:S04]  /*0090*/  IMAD.SHL.U32 R6, R4, 0x4, RZ ;  /* 0x0000000404067824 */ /* 0x000fc800078e00ff */
[----:B------:R-:W0:Y:S02]  /*00a0*/  LDC R4, c[0x2][R6] ;  /* 0x0080000006047b82 */ /* 0x000e240000000800 */
[----:B0-----:R-:W-:-:S04]  /*00b0*/  SHF.R.S32.HI R5, RZ, 0x1f, R4 ;  /* 0x0000001fff057819 */ /* 0x001fc80000011404 */
.L_x_23:
[----:B------:R-:W-:Y:S05]  /*00c0*/  BRX R4 -0xd0                                                (*"BRANCH_TARGETS .L_x_24,.L_x_25,.L_x_26,.L_x_27"*) ;  /* 0xfffffffc04cc7949 */ /* 0x000fea000383ffff */
.L_x_26:
[----:B------:R-:W0:Y:S02]  /*00d0*/  S2R R4, SR_TID.X ;  /* 0x0000000000047919 */ /* 0x000e240000002100 */
[----:B0-----:R-:W-:-:S13]  /*00e0*/  ISETP.NE.AND P0, PT, R4, RZ, PT ;  /* 0x000000ff0400720c */ /* 0x001fda0003f05270 */
[----:B------:R-:W-:Y:S05]  /*00f0*/  @P0 EXIT ;  /* 0x000000000000094d */ /* 0x000fea0003800000 */
[----:B------:R-:W2:Y:S02]  /*0100*/  LDG.E.64 R2, desc[UR4][R2.64+0x18] ;  /* 0x0000180402027981 */ /* 0x000ea4000c1e1b00 */
[----:B--2--5:R-:W-:-:S05]  /*0110*/  IMAD.WIDE R4, R0, 0x8, R2 ;  /* 0x0000000800047825 */ /* 0x024fca00078e0202 */
[----:B------:R-:W-:Y:S01]  /*0120*/  STG.E.64 desc[UR4][R4.64], RZ ;  /* 0x000000ff04007986 */ /* 0x000fe2000c101b04 */
[----:B------:R-:W-:Y:S05]  /*0130*/  EXIT ;  /* 0x000000000000794d */ /* 0x000fea0003800000 */
.L_x_24:
[----:B------:R-:W0:Y:S02]  /*0140*/  S2R R4, SR_TID.X ;  /* 0x0000000000047919 */ /* 0x000e240000002100 */
[----:B0-----:R-:W-:-:S13]  /*0150*/  ISETP.NE.AND P0, PT, R4, RZ, PT ;  /* 0x000000ff0400720c */ /* 0x001fda0003f05270 */
[----:B------:R-:W-:Y:S05]  /*0160*/  @P0 EXIT ;  /* 0x000000000000094d */ /* 0x000fea0003800000 */
[----:B-----5:R-:W-:-:S05]  /*0170*/  VIADD R5, R0, 0x1 ;  /* 0x0000000100057836 */ /* 0x020fca0000000000 */
[----:B------:R-:W-:Y:S01]  /*0180*/  STG.E desc[UR4][R2.64], R5 ;  /* 0x0000000502007986 */ /* 0x000fe2000c101904 */
[----:B------:R-:W-:Y:S05]  /*0190*/  EXIT ;  /* 0x000000000000794d */ /* 0x000fea0003800000 */
.L_x_25:
[----:B------:R-:W0:Y:S02]  /*01a0*/  S2R R5, SR_TID.X ;  /* 0x0000000000057919 */ /* 0x000e240000002100 */
[----:B0-----:R-:W-:-:S13]  /*01b0*/  ISETP.GT.U32.AND P0, PT, R5, 0x2, PT ;  /* 0x000000020500780c */ /* 0x001fda0003f04070 */
[----:B------:R-:W-:Y:S05]  /*01c0*/  @P0 EXIT ;  /* 0x000000000000094d */ /* 0x000fea0003800000 */
[----:B------:R-:W2:Y:S01]  /*01d0*/  LDG.E.64 R2, desc[UR4][R2.64+0x20] ;  /* 0x0000200402027981 */ /* 0x000ea2000c1e1b00 */
[----:B-----5:R-:W-:-:S04]  /*01e0*/  IMAD R5, R0, 0x3, R5 ;  /* 0x0000000300057824 */ /* 0x020fc800078e0205 */
[----:B--2---:R-:W-:-:S05]  /*01f0*/  IMAD.WIDE.U32 R4, R5, 0x8, R2 ;  /* 0x0000000805047825 */ /* 0x004fca00078e0002 */
[----:B------:R-:W-:Y:S01]  /*0200*/  STG.E.64 desc[UR4][R4.64], RZ ;  /* 0x000000ff04007986 */ /* 0x000fe2000c101b04 */
[----:B------:R-:W-:Y:S05]  /*0210*/  EXIT ;  /* 0x000000000000794d */ /* 0x000fea0003800000 */
.L_x_1:
[----:B------:R-:W-:-:S13]  /*0220*/  ISETP.GT.AND P0, PT, R4, 0x4, PT ;  /* 0x000000040400780c */ /* 0x000fda0003f04270 */
[----:B------:R-:W-:Y:S05]  /*0230*/  @P0 BRA `(.L_x_2) ;  /* 0x0000000000540947 */ /* 0x000fea0003800000 */
[----:B------:R-:W-:-:S05]  /*0240*/  IMAD.MOV.U32 R5, RZ, RZ, -0x3 ;  /* 0xfffffffdff057424 */ /* 0x000fca00078e00ff */
[----:B------:R-:W-:-:S05]  /*0250*/  VIADDMNMX.U32 R4, R4, R5, 0x2, PT ;  /* 0x0000000204047446 */ /* 0x000fca0003800005 */
[----:B------:R-:W-:-:S04]  /*0260*/  IMAD.SHL.U32 R6, R4, 0x4, RZ ;  /* 0x0000000404067824 */ /* 0x000fc800078e00ff */
[----:B------:R-:W0:Y:S02]  /*0270*/  LDC R4, c[0x2][R6+0x10] ;  /* 0x0080040006047b82 */ /* 0x000e240000000800 */
[----:B0-----:R-:W-:-:S04]  /*0280*/  SHF.R.S32.HI R5, RZ, 0x1f, R4 ;  /* 0x0000001fff057819 */ /* 0x001fc80000011404 */
.L_x_28:
[----:B------:R-:W-:Y:S05]  /*0290*/  BRX R4 -0x2a0                                               (*"BRANCH_TARGETS .L_x_29,.L_x_30,.L_x_27"*) ;  /* 0xfffffffc04587949 */ /* 0x000fea000383ffff */
.L_x_30:
[----:B------:R-:W0:Y:S02]  /*02a0*/  S2R R4, SR_TID.X ;  /* 0x0000000000047919 */ /* 0x000e240000002100 */
[----:B0-----:R-:W-:-:S13]  /*02b0*/  ISETP.NE.AND P0, PT, R4, RZ, PT ;  /* 0x000000ff0400720c */ /* 0x001fda0003f05270 */
[----:B------:R-:W-:Y:S05]  /*02c0*/  @P0 EXIT ;  /* 0x000000000000094d */ /* 0x000fea0003800000 */
[----:B------:R-:W2:Y:S01]  /*02d0*/  LDG.E.64 R2, desc[UR4][R2.64+0x28] ;  /* 0x0000280402027981 */ /* 0x000ea2000c1e1b00 */
[----:B------:R-:W-:Y:S01]  /*02e0*/  MOV R7, 0xffffffff ;  /* 0xffffffff00077802 */ /* 0x000fe20000000f00 */
[----:B--2--5:R-:W-:-:S05]  /*02f0*/  IMAD.WIDE R4, R0, 0x4, R2 ;  /* 0x0000000400047825 */ /* 0x024fca00078e0202 */
[----:B------:R-:W-:Y:S01]  /*0300*/  STG.E desc[UR4][R4.64], R7 ;  /* 0x0000000704007986 */ /* 0x000fe2000c101904 */
[----:B------:R-:W-:Y:S05]  /*0310*/  EXIT ;  /* 0x000000000000794d */ /* 0x000fea0003800000 */
.L_x_29:
[----:B------:R-:W0:Y:S02]  /*0320*/  S2R R4, SR_TID.X ;  /* 0x0000000000047919 */ /* 0x000e240000002100 */
[----:B0-----:R-:W-:-:S13]  /*0330*/  ISETP.NE.AND P0, PT, R4, RZ, PT ;  /* 0x000000ff0400720c */ /* 0x001fda0003f05270 */
[----:B------:R-:W-:Y:S05]  /*0340*/  @P0 EXIT ;  /* 0x000000000000094d */ /* 0x000fea0003800000 */
[----:B------:R-:W2:Y:S02]  /*0350*/  LDG.E.64 R2, desc[UR4][R2.64+0x10] ;  /* 0x0000100402027981 */ /* 0x000ea4000c1e1b00 */
[----:B--2--5:R-:W-:-:S05]  /*0360*/  IMAD.WIDE R4, R0, 0x4, R2 ;  /* 0x0000000400047825 */ /* 0x024fca00078e0202 */
[----:B------:R-:W-:Y:S01]  /*0370*/  STG.E desc[UR4][R4.64], RZ ;  /* 0x000000ff04007986 */ /* 0x000fe2000c101904 */
[----:B------:R-:W-:Y:S05]  /*0380*/  EXIT ;  /* 0x000000000000794d */ /* 0x000fea0003800000 */
.L_x_2:
[----:B------:R-:W-:-:S05]  /*0390*/  IMAD.MOV.U32 R5, RZ, RZ, -0x5 ;  /* 0xfffffffbff057424 */ /* 0x000fca00078e00ff */
[----:B------:R-:W-:-:S05]  /*03a0*/  VIADDMNMX.U32 R4, R4, R5, 0x2, PT ;  /* 0x0000000204047446 */ /* 0x000fca0003800005 */
[----:B------:R-:W-:-:S04]  /*03b0*/  IMAD.SHL.U32 R6, R4, 0x4, RZ ;  /* 0x0000000404067824 */ /* 0x000fc800078e00ff */
[----:B------:R-:W0:Y:S02]  /*03c0*/  LDC R4, c[0x2][R6+0x1c] ;  /* 0x0080070006047b82 */ /* 0x000e240000000800 */
[----:B0-----:R-:W-:-:S04]  /*03d0*/  SHF.R.S32.HI R5, RZ, 0x1f, R4 ;  /* 0x0000001fff057819 */ /* 0x001fc80000011404 */
.L_x_32:
[----:B------:R-:W-:Y:S05]  /*03e0*/  BRX R4 -0x3f0                                               (*"BRANCH_TARGETS .L_x_33,.L_x_34,.L_x_27"*) ;  /* 0xfffffffc04047949 */ /* 0x000fea000383ffff */
.L_x_34:
[----:B------:R-:W0:Y:S02]  /*03f0*/  S2R R4, SR_TID.X ;  /* 0x0000000000047919 */ /* 0x000e240000002100 */
[----:B0-----:R-:W-:-:S13]  /*0400*/  ISETP.NE.AND P0, PT, R4, RZ, PT ;  /* 0x000000ff0400720c */ /* 0x001fda0003f05270 */
[----:B------:R-:W-:Y:S05]  /*0410*/  @P0 EXIT ;  /* 0x000000000000094d */ /* 0x000fea0003800000 */
[----:B------:R-:W2:Y:S02]  /*0420*/  LDG.E.64 R2, desc[UR4][R2.64+0x38] ;  /* 0x0000380402027981 */ /* 0x000ea4000c1e1b00 */
[----:B--2--5:R-:W-:-:S05]  /*0430*/  IMAD.WIDE R4, R0, 0x4, R2 ;  /* 0x0000000400047825 */ /* 0x024fca00078e0202 */
[----:B------:R-:W-:Y:S01]  /*0440*/  STG.E desc[UR4][R4.64], RZ ;  /* 0x000000ff04007986 */ /* 0x000fe2000c101904 */
[----:B------:R-:W-:Y:S05]  /*0450*/  EXIT ;  /* 0x000000000000794d */ /* 0x000fea0003800000 */
.L_x_33:
[----:B------:R-:W0:Y:S02]  /*0460*/  S2R R5, SR_TID.X ;  /* 0x0000000000057919 */ /* 0x000e240000002100 */
[----:B0-----:R-:W-:-:S13]  /*0470*/  ISETP.GT.U32.AND P0, PT, R5, 0x7, PT ;  /* 0x000000070500780c */ /* 0x001fda0003f04070 */
[----:B------:R-:W-:Y:S05]  /*0480*/  @P0 EXIT ;  /* 0x000000000000094d */ /* 0x000fea0003800000 */
[----:B------:R-:W2:Y:S01]  /*0490*/  LDG.E.64 R2, desc[UR4][R2.64+0x30] ;  /* 0x0000300402027981 */ /* 0x000ea2000c1e1b00 */
[----:B-----5:R-:W-:Y:S01]  /*04a0*/  LEA R5, R0, R5, 0x3 ;  /* 0x0000000500057211 */ /* 0x020fe200078e18ff */
[----:B------:R-:W-:-:S04]  /*04b0*/  IMAD.MOV.U32 R7, RZ, RZ, -0x1 ;  /* 0xffffffffff077424 */ /* 0x000fc800078e00ff */
[----:B--2---:R-:W-:-:S05]  /*04c0*/  IMAD.WIDE.U32 R4, R5, 0x4, R2 ;  /* 0x0000000405047825 */ /* 0x004fca00078e0002 */
[----:B------:R0:W-:Y:S02]  /*04d0*/  STG.E desc[UR4][R4.64], R7 ;  /* 0x0000000704007986 */ /* 0x0001e4000c101904 */
.L_x_27:
[----:B------:R-:W-:Y:S05]  /*04e0*/  BSYNC.RECONVERGENT B0 ;  /* 0x0000000000007941 */ /* 0x000fea0003800200 */
.L_x_0:
[----:B------:R-:W-:Y:S05]  /*04f0*/  EXIT ;  /* 0x000000000000794d */ /* 0x000fea0003800000 */
.L_x_3:
[----:B------:R-:W-:-:S00]  /*0500*/  BRA `(.L_x_3) ;  /* 0xfffffffc00fc7947 */ /* 0x000fc0000383ffff */
[----:B------:R-:W-:-:S00]  /*0510*/  NOP ;  /* 0x0000000000007918 */ /* 0x000fc00000000000 */
        /* <DEDUP_REMOVED lines=14> */
.L_x_36:


//--------------------- .text._Z16get_bounding_boxPdiS_ --------------------------
	.section	.text._Z16get_bounding_boxPdiS_,"ax",@progbits
	.align	128
        .global         _Z16get_bounding_boxPdiS_
        .type           _Z16get_bounding_boxPdiS_,@function
        .size           _Z16get_bounding_boxPdiS_,(.L_x_37 - _Z16get_bounding_boxPdiS_)
        .other          _Z16get_bounding_boxPdiS_,@"STO_CUDA_ENTRY STV_DEFAULT"
_Z16get_bounding_boxPdiS_:
.text._Z16get_bounding_boxPdiS_:
[----:B------:R-:W-:Y:S01]  /*0000*/  LDC R1, c[0x0][0x37c] ;  /* 0x0000df00ff017b82 */ /* 0x000fe20000000800 */
[----:B------:R-:W0:Y:S01]  /*0010*/  S2R R0, SR_CTAID.X ;  /* 0x0000000000007919 */ /* 0x000e220000002500 */
[----:B------:R-:W1:Y:S01]  /*0020*/  LDCU UR4, c[0x0][0x360] ;  /* 0x00006c00ff0477ac */ /* 0x000e620008000800 */
[----:B------:R-:W-:Y:S01]  /*0030*/  BSSY.RECONVERGENT B0, `(.L_x_4) ;  /* 0x0000018000007945 */ /* 0x000fe20003800200 */
[----:B------:R-:W2:Y:S01]  /*0040*/  S2R R11, SR_TID.X ;  /* 0x00000000000b7919 */ /* 0x000ea20000002100 */
[----:B------:R-:W3:Y:S01]  /*0050*/  LDCU UR5, c[0x0][0x388] ;  /* 0x00007100ff0577ac */ /* 0x000ee20008000800 */
[----:B------:R-:W4:Y:S01]  /*0060*/  LDCU.64 UR6, c[0x0][0x358] ;  /* 0x00006b00ff0677ac */ /* 0x000f220008000a00 */
[----:B-1----:R-:W-:Y:S02]  /*0070*/  IMAD.U32 R10, RZ, RZ, UR4 ;  /* 0x00000004ff0a7e24 */ /* 0x002fe4000f8e00ff */
[----:B0-----:R-:W-:-:S04]  /*0080*/  IMAD R2, R0, UR4, RZ ;  /* 0x0000000400027c24 */ /* 0x001fc8000f8e02ff */
[----:B--2---:R-:W-:Y:S01]  /*0090*/  IMAD R5, R2, 0x2, R11 ;  /* 0x0000000202057824 */ /* 0x004fe200078e020b */
[----:B------:R-:W-:-:S04]  /*00a0*/  CS2R R2, SRZ ;  /* 0x0000000000027805 */ /* 0x000fc8000001ff00 */
[----:B---3--:R-:W-:-:S13]  /*00b0*/  ISETP.GE.U32.AND P0, PT, R5, UR5, PT ;  /* 0x0000000505007c0c */ /* 0x008fda000bf06070 */
[----:B----4-:R-:W-:Y:S05]  /*00c0*/  @P0 BRA `(.L_x_5) ;  /* 0x0000000000380947 */ /* 0x010fea0003800000 */
[----:B------:R-:W0:Y:S01]  /*00d0*/  LDC.64 R6, c[0x0][0x380] ;  /* 0x0000e000ff067b82 */ /* 0x000e220000000a00 */
[----:B------:R-:W-:-:S05]  /*00e0*/  IMAD.IADD R3, R5, 0x1, R10 ;  /* 0x0000000105037824 */ /* 0x000fca00078e020a */
[----:B------:R-:W-:Y:S01]  /*00f0*/  ISETP.GE.U32.AND P1, PT, R3, UR5, PT ;  /* 0x0000000503007c0c */ /* 0x000fe2000bf26070 */
[----:B0-----:R-:W-:-:S12]  /*0100*/  IMAD.WIDE.U32 R4, R5, 0x8, R6 ;  /* 0x0000000805047825 */ /* 0x001fd800078e0006 */
[----:B------:R-:W-:Y:S01]  /*0110*/  @!P1 IMAD.WIDE.U32 R6, R3, 0x8, R6 ;  /* 0x0000000803069825 */ /* 0x000fe200078e0006 */
[----:B------:R-:W2:Y:S05]  /*0120*/  LDG.E.64 R4, desc[UR6][R4.64] ;  /* 0x0000000604047981 */ /* 0x000eaa000c1e1b00 */
[----:B------:R-:W3:Y:S01]  /*0130*/  @!P1 LDG.E.64 R6, desc[UR6][R6.64] ;  /* 0x0000000606069981 */ /* 0x000ee2000c1e1b00 */
[----:B--2---:R-:W-:Y:S02]  /*0140*/  DADD R2, |R4|, |R4| ;  /* 0x0000000004027229 */ /* 0x004fe40000000604 */
[----:B---3--:R-:W-:-:S08]  /*0150*/  @!P1 DADD R8, |R6|, |R6| ;  /* 0x0000000006089229 */ /* 0x008fd00000000606 */
[----:B------:R-:W-:-:S06]  /*0160*/  @!P1 DSETP.GT.AND P0, PT, R2, R8, PT ;  /* 0x000000080200922a */ /* 0x000fcc0003f04000 */
[----:B------:R-:W-:Y:S02]  /*0170*/  @!P1 FSEL R8, R2, R8, P0 ;  /* 0x0000000802089208 */ /* 0x000fe40000000000 */
[----:B------:R-:W-:-:S03]  /*0180*/  @!P1 FSEL R9, R3, R9, P0 ;  /* 0x0000000903099208 */ /* 0x000fc60000000000 */
[----:B------:R-:W-:Y:S02]  /*0190*/  @!P1 IMAD.MOV.U32 R2, RZ, RZ, R8 ;  /* 0x000000ffff029224 */ /* 0x000fe400078e0008 */
[----:B------:R-:W-:-:S07]  /*01a0*/  @!P1 IMAD.MOV.U32 R3, RZ, RZ, R9 ;  /* 0x000000ffff039224 */ /* 0x000fce00078e0009 */
.L_x_5:
[----:B------:R-:W-:Y:S05]  /*01b0*/  BSYNC.RECONVERGENT B0 ;  /* 0x0000000000007941 */ /* 0x000fea0003800200 */
.L_x_4:
[----:B------:R-:W0:Y:S01]  /*01c0*/  S2UR UR5, SR_CgaCtaId ;  /* 0x00000000000579c3 */ /* 0x000e220000008800 */
[----:B------:R-:W-:Y:S01]  /*01d0*/  UMOV UR4, 0x400 ;  /* 0x0000040000047882 */ /* 0x000fe20000000000 */
[----:B------:R-:W-:Y:S01]  /*01e0*/  ISETP.GE.U32.AND P0, PT, R10, 0x2, PT ;  /* 0x000000020a00780c */ /* 0x000fe20003f06070 */
[----:B0-----:R-:W-:-:S06]  /*01f0*/  ULEA UR4, UR5, UR4, 0x18 ;  /* 0x0000000405047291 */ /* 0x001fcc000f8ec0ff */
[----:B------:R-:W-:-:S05]  /*0200*/  LEA R7, R11, UR4, 0x3 ;  /* 0x000000040b077c11 */ /* 0x000fca000f8e18ff */
[----:B------:R0:W-:Y:S01]  /*0210*/  STS.64 [R7], R2 ;  /* 0x0000000207007388 */ /* 0x0001e20000000a00 */
[----:B------:R-:W-:Y:S06]  /*0220*/  BAR.SYNC.DEFER_BLOCKING 0x0 ;  /* 0x0000000000007b1d */ /* 0x000fec0000010000 */
[----:B------:R-:W-:Y:S05]  /*0230*/  @!P0 BRA `(.L_x_6) ;  /* 0x0000000000388947 */ /* 0x000fea0003800000 */
.L_x_9:
[--C-:B------:R-:W-:Y:S01]  /*0240*/  IMAD.MOV.U32 R6, RZ, RZ, R10.reuse ;  /* 0x000000ffff067224 */ /* 0x100fe200078e000a */
[----:B------:R-:W-:Y:S01]  /*0250*/  SHF.R.U32.HI R10, RZ, 0x1, R10 ;  /* 0x00000001ff0a7819 */ /* 0x000fe2000001160a */
[----:B------:R-:W-:Y:S03]  /*0260*/  BSSY.RECONVERGENT B0, `(.L_x_7) ;  /* 0x0000008000007945 */ /* 0x000fe60003800200 */
[----:B------:R-:W-:-:S13]  /*0270*/  ISETP.GE.U32.AND P0, PT, R11, R10, PT ;  /* 0x0000000a0b00720c */ /* 0x000fda0003f06070 */
[----:B-1----:R-:W-:Y:S05]  /*0280*/  @P0 BRA `(.L_x_8) ;  /* 0x0000000000140947 */ /* 0x002fea0003800000 */
[----:B------:R-:W-:Y:S01]  /*0290*/  IMAD R4, R10, 0x8, R7 ;  /* 0x000000080a047824 */ /* 0x000fe200078e0207 */
[----:B0-----:R-:W-:Y:S05]  /*02a0*/  LDS.64 R2, [R7] ;  /* 0x0000000007027984 */ /* 0x001fea0000000a00 */
[----:B------:R-:W0:Y:S02]  /*02b0*/  LDS.64 R4, [R4] ;  /* 0x0000000004047984 */ /* 0x000e240000000a00 */
[----:B0-----:R-:W-:-:S14]  /*02c0*/  DSETP.GT.AND P0, PT, R4, R2, PT ;  /* 0x000000020400722a */ /* 0x001fdc0003f04000 */
[----:B------:R1:W-:Y:S02]  /*02d0*/  @P0 STS.64 [R7], R4 ;  /* 0x0000000407000388 */ /* 0x0003e40000000a00 */
.L_x_8:
[----:B------:R-:W-:Y:S05]  /*02e0*/  BSYNC.RECONVERGENT B0 ;  /* 0x0000000000007941 */ /* 0x000fea0003800200 */
.L_x_7:
[----:B------:R-:W-:Y:S01]  /*02f0*/  BAR.SYNC.DEFER_BLOCKING 0x0 ;  /* 0x0000000000007b1d */ /* 0x000fe20000010000 */
[----:B------:R-:W-:-:S13]  /*0300*/  ISETP.GT.U32.AND P0, PT, R6, 0x3, PT ;  /* 0x000000030600780c */ /* 0x000fda0003f04070 */
[----:B------:R-:W-:Y:S05]  /*0310*/  @P0 BRA `(.L_x_9) ;  /* 0xfffffffc00c80947 */ /* 0x000fea000383ffff */
.L_x_6:
[----:B------:R-:W-:-:S13]  /*0320*/  ISETP.NE.AND P0, PT, R11, RZ, PT ;  /* 0x000000ff0b00720c */ /* 0x000fda0003f05270 */
[----:B------:R-:W-:Y:S05]  /*0330*/  @P0 EXIT ;  /* 0x000000000000094d */ /* 0x000fea0003800000 */
[----:B------:R-:W2:Y:S01]  /*0340*/  S2UR UR5, SR_CgaCtaId ;  /* 0x00000000000579c3 */ /* 0x000ea20000008800 */
[----:B------:R-:W-:-:S07]  /*0350*/  UMOV UR4, 0x400 ;  /* 0x0000040000047882 */ /* 0x000fce0000000000 */
[----:B-1----:R-:W1:Y:S01]  /*0360*/  LDC.64 R4, c[0x0][0x390] ;  /* 0x0000e400ff047b82 */ /* 0x002e620000000a00 */
[----:B--2---:R-:W-:Y:S01]  /*0370*/  ULEA UR4, UR5, UR4, 0x18 ;  /* 0x0000000405047291 */ /* 0x004fe2000f8ec0ff */
[----:B-1----:R-:W-:-:S08]  /*0380*/  IMAD.WIDE.U32 R4, R0, 0x8, R4 ;  /* 0x0000000800047825 */ /* 0x002fd000078e0004 */
[----:B0-----:R-:W0:Y:S04]  /*0390*/  LDS.64 R2, [UR4] ;  /* 0x00000004ff027984 */ /* 0x001e280008000a00 */
[----:B0-----:R-:W-:Y:S01]  /*03a0*/  STG.E.64 desc[UR6][R4.64], R2 ;  /* 0x0000000204007986 */ /* 0x001fe2000c101b06 */
[----:B------:R-:W-:Y:S05]  /*03b0*/  EXIT ;  /* 0x000000000000794d */ /* 0x000fea0003800000 */
.L_x_10:
        /* <DEDUP_REMOVED lines=12> */
.L_x_37:


//--------------------- .text._Z7add_entP7OcttreeP8Entitiesj --------------------------
	.section	.text._Z7add_entP7OcttreeP8Entitiesj,"ax",@progbits
	.align	128
        .global         _Z7add_entP7OcttreeP8Entitiesj
        .type           _Z7add_entP7OcttreeP8Entitiesj,@function
        .size           _Z7add_entP7OcttreeP8Entitiesj,(.L_x_38 - _Z7add_entP7OcttreeP8Entitiesj)
        .other          _Z7add_entP7OcttreeP8Entitiesj,@"STO_CUDA_ENTRY STV_DEFAULT"
_Z7add_entP7OcttreeP8Entitiesj:
.text._Z7add_entP7OcttreeP8Entitiesj:
[----:B------:R-:W-:Y:S01]  /*0000*/  LDC R1, c[0x0][0x37c] ;  /* 0x0000df00ff017b82 */ /* 0x000fe20000000800 */
[----:B------:R-:W0:Y:S07]  /*0010*/  S2R R7, SR_TID.X ;  /* 0x0000000000077919 */ /* 0x000e2e0000002100 */
[----:B------:R-:W1:Y:S01]  /*0020*/  S2UR UR6, SR_CTAID.X ;  /* 0x00000000000679c3 */ /* 0x000e620000002500 */
[----:B------:R-:W0:Y:S01]  /*0030*/  LDCU UR4, c[0x0][0x360] ;  /* 0x00006c00ff0477ac */ /* 0x000e220008000800 */
[----:B------:R-:W2:Y:S01]  /*0040*/  LDCU UR5, c[0x0][0x390] ;  /* 0x00007200ff0577ac */ /* 0x000ea20008000800 */
[----:B-1----:R-:W-:-:S04]  /*0050*/  IMAD.U32 R6, RZ, RZ, UR6 ;  /* 0x00000006ff067e24 */ /* 0x002fc8000f8e00ff */
[----:B0-----:R-:W-:-:S05]  /*0060*/  IMAD R7, R6, UR4, R7 ;  /* 0x0000000406077c24 */ /* 0x001fca000f8e0207 */
[----:B--2---:R-:W-:-:S13]  /*0070*/  ISETP.GE.U32.AND P0, PT, R7, UR5, PT ;  /* 0x0000000507007c0c */ /* 0x004fda000bf06070 */
[----:B------:R-:W-:Y:S05]  /*0080*/  @P0 EXIT ;  /* 0x000000000000094d */ /* 0x000fea0003800000 */
[----:B------:R-:W0:Y:S01]  /*0090*/  LDC.64 R4, c[0x0][0x388] ;  /* 0x0000e200ff047b82 */ /* 0x000e220000000a00 */
[----:B------:R-:W0:Y:S02]  /*00a0*/  LDCU.64 UR4, c[0x0][0x358] ;  /* 0x00006b00ff0477ac */ /* 0x000e240008000a00 */
[----:B0-----:R-:W2:Y:S05]  /*00b0*/  LDG.E.64 R2, desc[UR4][R4.64] ;  /* 0x0000000404027981 */ /* 0x001eaa000c1e1b00 */
[----:B------:R-:W0:Y:S01]  /*00c0*/  LDC.64 R16, c[0x0][0x380] ;  /* 0x0000e000ff107b82 */ /* 0x000e220000000a00 */
[----:B------:R-:W-:Y:S01]  /*00d0*/  IMAD R13, R7, 0x3, RZ ;  /* 0x00000003070d7824 */ /* 0x000fe200078e02ff */
[----:B0-----:R-:W3:Y:S04]  /*00e0*/  LDG.E.64 R10, desc[UR4][R16.64+0x20] ;  /* 0x00002004100a7981 */ /* 0x001ee8000c1e1b00 */
[----:B------:R0:W5:Y:S01]  /*00f0*/  LDG.E.64 R26, desc[UR4][R16.64+0x8] ;  /* 0x00000804101a7981 */ /* 0x000162000c1e1b00 */
[----:B--2---:R-:W-:-:S03]  /*0100*/  IMAD.WIDE R8, R13, 0x8, R2 ;  /* 0x000000080d087825 */ /* 0x004fc600078e0202 */
[----:B------:R-:W2:Y:S04]  /*0110*/  LDG.E R3, desc[UR4][R16.64+0x4] ;  /* 0x0000040410037981 */ /* 0x000ea8000c1e1900 */
[----:B------:R-:W4:Y:S04]  /*0120*/  LD.E.64 R32, desc[UR4][R8.64] ;  /* 0x0000000408207980 */ /* 0x000f28000c101b00 */
[----:B------:R-:W2:Y:S04]  /*0130*/  LD.E.64 R30, desc[UR4][R8.64+0x8] ;  /* 0x00000804081e7980 */ /* 0x000ea8000c101b00 */
[----:B------:R-:W2:Y:S01]  /*0140*/  LD.E.64 R28, desc[UR4][R8.64+0x10] ;  /* 0x00001004081c7980 */ /* 0x000ea2000c101b00 */
[----:B---3--:R-:W-:-:S05]  /*0150*/  IMAD.WIDE R10, R13, 0x8, R10 ;  /* 0x000000080d0a7825 */ /* 0x008fca00078e020a */
[----:B----4-:R0:W-:Y:S04]  /*0160*/  ST.E.64 desc[UR4][R10.64], R32 ;  /* 0x000000200a007985 */ /* 0x0101e8000c101b04 */
[----:B--2---:R0:W-:Y:S04]  /*0170*/  ST.E.64 desc[UR4][R10.64+0x8], R30 ;  /* 0x0000081e0a007985 */ /* 0x0041e8000c101b04 */
[----:B------:R0:W-:Y:S04]  /*0180*/  ST.E.64 desc[UR4][R10.64+0x10], R28 ;  /* 0x0000101c0a007985 */ /* 0x0001e8000c101b04 */
[----:B------:R-:W2:Y:S04]  /*0190*/  LDG.E.64 R4, desc[UR4][R4.64+0x10] ;  /* 0x0000100404047981 */ /* 0x000ea8000c1e1b00 */
[----:B------:R-:W3:Y:S01]  /*01a0*/  LDG.E.64 R14, desc[UR4][R16.64+0x18] ;  /* 0x00001804100e7981 */ /* 0x000ee2000c1e1b00 */
[----:B--2---:R-:W-:-:S06]  /*01b0*/  IMAD.WIDE R12, R7, 0x8, R4 ;  /* 0x00000008070c7825 */ /* 0x004fcc00078e0204 */
[----:B------:R-:W2:Y:S01]  /*01c0*/  LD.E.64 R12, desc[UR4][R12.64] ;  /* 0x000000040c0c7980 */ /* 0x000ea2000c101b00 */
[----:B---3--:R-:W-:-:S05]  /*01d0*/  IMAD.WIDE R14, R7, 0x8, R14 ;  /* 0x00000008070e7825 */ /* 0x008fca00078e020e */
[----:B--2---:R0:W-:Y:S04]  /*01e0*/  ST.E.64 desc[UR4][R14.64], R12 ;  /* 0x0000000c0e007985 */ /* 0x0041e8000c101b04 */
[----:B------:R-:W2:Y:S01]  /*01f0*/  LDG.E.64 R8, desc[UR4][R16.64+0x10] ;  /* 0x0000100410087981 */ /* 0x000ea2000c1e1b00 */
[----:B------:R-:W-:Y:S01]  /*0200*/  HFMA2 R19, -RZ, RZ, 0, 5.9604644775390625e-08 ;  /* 0x00000001ff137431 */ /* 0x000fe200000001ff */
[----:B------:R-:W-:Y:S02]  /*0210*/  CS2R R24, SRZ ;  /* 0x0000000000187805 */ /* 0x000fe4000001ff00 */
[----:B------:R-:W-:Y:S02]  /*0220*/  CS2R R22, SRZ ;  /* 0x0000000000167805 */ /* 0x000fe4000001ff00 */
[----:B------:R-:W-:Y:S01]  /*0230*/  CS2R R20, SRZ ;  /* 0x0000000000147805 */ /* 0x000fe2000001ff00 */
[----:B------:R-:W-:-:S02]  /*0240*/  IMAD.MOV.U32 R38, RZ, RZ, R3 ;  /* 0x000000ffff267224 */ /* 0x000fc400078e0003 */
[----:B--2---:R-:W-:-:S05]  /*0250*/  IMAD.WIDE R8, R7, 0x4, R8 ;  /* 0x0000000407087825 */ /* 0x004fca00078e0208 */
[----:B------:R0:W-:Y:S02]  /*0260*/  ST.E desc[UR4][R8.64], R19 ;  /* 0x0000001308007985 */ /* 0x0001e4000c101904 */
.L_x_21:
[----:B0-23-5:R-:W-:Y:S01]  /*0270*/  DMUL R8, R26, 0.25 ;  /* 0x3fd000001a087828 */ /* 0x02dfe20000000000 */
[----:B------:R-:W0:Y:S01]  /*0280*/  LDC.64 R4, c[0x0][0x380] ;  /* 0x0000e000ff047b82 */ /* 0x000e220000000a00 */
[----:B------:R-:W-:Y:S01]  /*0290*/  DSETP.GE.AND P2, PT, R32, R20, PT ;  /* 0x000000142000722a */ /* 0x000fe20003f46000 */
[----:B------:R-:W-:Y:S05]  /*02a0*/  YIELD ;  /* 0x0000000000007946 */ /* 0x000fea0003800000 */
[----:B------:R-:W-:Y:S01]  /*02b0*/  DADD R14, -RZ, -R8 ;  /* 0x00000000ff0e7229 */ /* 0x000fe20000000908 */
[----:B------:R-:W-:Y:S01]  /*02c0*/  SEL R0, RZ, 0x1, !P2 ;  /* 0x00000001ff007807 */ /* 0x000fe20005000000 */
[----:B------:R-:W-:Y:S01]  /*02d0*/  DSETP.GE.AND P1, PT, R30, R22, PT ;  /* 0x000000161e00722a */ /* 0x000fe20003f26000 */
[----:B------:R-:W-:Y:S01]  /*02e0*/  BSSY B0, `(.L_x_11) ;  /* 0x000001c000007945 */ /* 0x000fe20003800000 */
[----:B------:R-:W-:-:S02]  /*02f0*/  DSETP.GE.AND P0, PT, R28, R24, PT ;  /* 0x000000181c00722a */ /* 0x000fc40003f06000 */
[----:B------:R-:W-:Y:S02]  /*0300*/  DMUL R26, R26, 0.5 ;  /* 0x3fe000001a1a7828 */ /* 0x000fe40000000000 */
[----:B-1----:R-:W-:Y:S02]  /*0310*/  SEL R2, RZ, 0x2, !P1 ;  /* 0x00000002ff027807 */ /* 0x002fe40004800000 */
[CC--:B------:R-:W-:Y:S02]  /*0320*/  FSEL R10, R8.reuse, R14.reuse, P2 ;  /* 0x0000000e080a7208 */ /* 0x0c0fe40001000000 */
[CC--:B------:R-:W-:Y:S02]  /*0330*/  FSEL R11, R9.reuse, R15.reuse, P2 ;  /* 0x0000000f090b7208 */ /* 0x0c0fe40001000000 */
[----:B------:R-:W-:Y:S02]  /*0340*/  FSEL R12, R8, R14, P1 ;  /* 0x0000000e080c7208 */ /* 0x000fe40000800000 */
[----:B------:R-:W-:-:S02]  /*0350*/  FSEL R13, R9, R15, P1 ;  /* 0x0000000f090d7208 */ /* 0x000fc40000800000 */
[----:B------:R-:W-:Y:S01]  /*0360*/  SEL R7, RZ, 0x4, !P0 ;  /* 0x00000004ff077807 */ /* 0x000fe20004000000 */
[----:B------:R-:W-:Y:S01]  /*0370*/  DADD R20, R20, R10 ;  /* 0x0000000014147229 */ /* 0x000fe2000000000a */
[----:B------:R-:W-:Y:S02]  /*0380*/  FSEL R8, R8, R14, P0 ;  /* 0x0000000e08087208 */ /* 0x000fe40000000000 */
[----:B------:R-:W-:Y:S01]  /*0390*/  FSEL R9, R9, R15, P0 ;  /* 0x0000000f09097208 */ /* 0x000fe20000000000 */
[----:B------:R-:W-:Y:S01]  /*03a0*/  DADD R22, R22, R12 ;  /* 0x0000000016167229 */ /* 0x000fe2000000000c */
[----:B------:R-:W-:-:S04]  /*03b0*/  IADD3 R7, PT, PT, R7, R2, R0 ;  /* 0x0000000207077210 */ /* 0x000fc80007ffe000 */
[----:B------:R-:W-:Y:S01]  /*03c0*/  DADD R24, R24, R8 ;  /* 0x0000000018187229 */ /* 0x000fe20000000008 */
[----:B------:R-:W-:-:S10]  /*03d0*/  LEA R0, R38, R7, 0x3 ;  /* 0x0000000726007211 */ /* 0x000fd400078e18ff */
.L_x_14:
[----:B------:R-:W-:Y:S01]  /*03e0*/  BSSY B1, `(.L_x_12) ;  /* 0x0000007000017945 */ /* 0x000fe20003800000 */
.L_x_13:
[----:B0-----:R-:W2:Y:S02]  /*03f0*/  LDG.E.64 R8, desc[UR4][R4.64+0x30] ;  /* 0x0000300404087981 */ /* 0x001ea4000c1e1b00 */
[----:B--2---:R-:W-:-:S05]  /*0400*/  IMAD.WIDE R8, R0, 0x4, R8 ;  /* 0x0000000400087825 */ /* 0x004fca00078e0208 */
[----:B------:R-:W2:Y:S01]  /*0410*/  LD.E R18, desc[UR4][R8.64] ;  /* 0x0000000408127980 */ /* 0x000ea2000c101900 */
[----:B------:R-:W-:Y:S05]  /*0420*/  YIELD ;  /* 0x0000000000007946 */ /* 0x000fea0003800000 */
[----:B--2---:R-:W-:-:S13]  /*0430*/  ISETP.NE.AND P0, PT, R18, -0x2, PT ;  /* 0xfffffffe1200780c */ /* 0x004fda0003f05270 */
[----:B------:R-:W-:Y:S05]  /*0440*/  @!P0 BRA `(.L_x_13) ;  /* 0xfffffffc00e88947 */ /* 0x000fea000383ffff */
[----:B------:R-:W-:Y:S05]  /*0450*/  BSYNC B1 ;  /* 0x0000000000017941 */ /* 0x000fea0003800000 */
.L_x_12:
[----:B------:R-:W-:-:S06]  /*0460*/  IMAD.MOV.U32 R19, RZ, RZ, -0x2 ;  /* 0xfffffffeff137424 */ /* 0x000fcc00078e00ff */
[----:B------:R-:W2:Y:S02]  /*0470*/  ATOM.E.CAS.STRONG.GPU PT, R19, [R8], R18, R19 ;  /* 0x000000120813738b */ /* 0x000ea400001ee113 */
[----:B--2---:R-:W-:-:S13]  /*0480*/  ISETP.NE.AND P0, PT, R18, R19, PT ;  /* 0x000000131200720c */ /* 0x004fda0003f05270 */
[----:B------:R-:W-:Y:S05]  /*0490*/  @P0 BRA `(.L_x_14) ;  /* 0xfffffffc00d00947 */ /* 0x000fea000383ffff */
[----:B------:R-:W-:Y:S05]  /*04a0*/  BSYNC B0 ;  /* 0x0000000000007941 */ /* 0x000fea0003800000 */
.L_x_11:
[----:B------:R-:W-:Y:S01]  /*04b0*/  ISETP.NE.AND P0, PT, R18, -0x1, PT ;  /* 0xffffffff1200780c */ /* 0x000fe20003f05270 */
[----:B------:R-:W-:-:S12]  /*04c0*/  BSSY B0, `(.L_x_15) ;  /* 0x00000d4000007945 */ /* 0x000fd80003800000 */
[----:B------:R-:W-:Y:S05]  /*04d0*/  @P0 BRA `(.L_x_16) ;  /* 0x0000000000500947 */ /* 0x000fea0003800000 */
[----:B------:R-:W0:Y:S02]  /*04e0*/  LDC.64 R12, c[0x0][0x380] ;  /* 0x0000e000ff0c7b82 */ /* 0x000e240000000a00 */
[----:B0-----:R-:W2:Y:S01]  /*04f0*/  LDG.E.64 R4, desc[UR4][R12.64+0x30] ;  /* 0x000030040c047981 */ /* 0x001ea2000c1e1b00 */
[----:B------:R-:W0:Y:S01]  /*0500*/  LDCU UR6, c[0x0][0x360] ;  /* 0x00006c00ff0677ac */ /* 0x000e220008000800 */
[----:B------:R-:W0:Y:S02]  /*0510*/  S2R R7, SR_TID.X ;  /* 0x0000000000077919 */ /* 0x000e240000002100 */
[----:B0-----:R-:W-:Y:S02]  /*0520*/  IMAD R7, R6, UR6, R7 ;  /* 0x0000000606077c24 */ /* 0x001fe4000f8e0207 */
[----:B--2---:R-:W-:-:S05]  /*0530*/  IMAD.WIDE R4, R0, 0x4, R4 ;  /* 0x0000000400047825 */ /* 0x004fca00078e0204 */
[----:B------:R3:W-:Y:S04]  /*0540*/  ST.E desc[UR4][R4.64], R7 ;  /* 0x0000000704007985 */ /* 0x0007e8000c101904 */
[----:B------:R-:W2:Y:S01]  /*0550*/  LDG.E.64 R8, desc[UR4][R12.64+0x10] ;  /* 0x000010040c087981 */ /* 0x000ea2000c1e1b00 */
[----:B------:R-:W-:Y:S02]  /*0560*/  HFMA2 R15, -RZ, RZ, 0, 5.9604644775390625e-08 ;  /* 0x00000001ff0f7431 */ /* 0x000fe400000001ff */
[----:B--2---:R-:W-:-:S05]  /*0570*/  IMAD.WIDE R8, R38, 0x4, R8 ;  /* 0x0000000426087825 */ /* 0x004fca00078e0208 */
[----:B------:R3:W-:Y:S04]  /*0580*/  ATOM.E.ADD.STRONG.GPU PT, RZ, desc[UR4][R8.64], R15 ;  /* 0x8000000f08ff798a */ /* 0x0007e800081ef104 */
[----:B------:R-:W2:Y:S01]  /*0590*/  LDG.E.64 R10, desc[UR4][R12.64+0x28] ;  /* 0x000028040c0a7981 */ /* 0x000ea2000c1e1b00 */
[----:B------:R-:W-:Y:S01]  /*05a0*/  PLOP3.LUT P0, PT, PT, PT, PT, 0x8, 0x80 ;  /* 0x000000000080781c */ /* 0x000fe20003f0e170 */
[----:B--2---:R-:W-:-:S05]  /*05b0*/  IMAD.WIDE R10, R7, 0x4, R10 ;  /* 0x00000004070a7825 */ /* 0x004fca00078e020a */
[----:B------:R3:W-:Y:S01]  /*05c0*/  ST.E desc[UR4][R10.64], R38 ;  /* 0x000000260a007985 */ /* 0x0007e2000c101904 */
[----:B------:R-:W-:Y:S06]  /*05d0*/  MEMBAR.SC.GPU ;  /* 0x0000000000007992 */ /* 0x000fec0000002000 */
[----:B------:R-:W-:-:S00]  /*05e0*/  ERRBAR ;  /* 0x00000000000079ab */ /* 0x000fc00000000000 */
[----:B------:R-:W-:Y:S06]  /*05f0*/  CGAERRBAR ;  /* 0x00000000000075ab */ /* 0x000fec0000000000 */
[----:B------:R-:W-:Y:S01]  /*0600*/  CCTL.IVALL ;  /* 0x00000000ff00798f */ /* 0x000fe20002000000 */
[----:B------:R-:W-:Y:S05]  /*0610*/  BRA `(.L_x_17) ;  /* 0x0000000800f87947 */ /* 0x000fea0003800000 */
.L_x_16:
[----:B------:R-:W-:-:S13]  /*0620*/  ISETP.GE.AND P0, PT, R18, R3, PT ;  /* 0x000000031200720c */ /* 0x000fda0003f06270 */
[----:B------:R-:W-:Y:S05]  /*0630*/  @P0 BRA `(.L_x_18) ;  /* 0x0000000800b80947 */ /* 0x000fea0003800000 */
[----:B------:R-:W0:Y:S02]  /*0640*/  LDC.64 R36, c[0x0][0x380] ;  /* 0x0000e000ff247b82 */ /* 0x000e240000000a00 */
[----:B0-----:R-:W2:Y:S01]  /*0650*/  LDG.E.64 R4, desc[UR4][R36.64+0x20] ;  /* 0x0000200424047981 */ /* 0x001ea2000c1e1b00 */
[----:B------:R-:W-:-:S04]  /*0660*/  IMAD R35, R18, 0x3, RZ ;  /* 0x0000000312237824 */ /* 0x000fc800078e02ff */
[----:B--2---:R-:W-:-:S05]  /*0670*/  IMAD.WIDE R34, R35, 0x8, R4 ;  /* 0x0000000823227825 */ /* 0x004fca00078e0204 */
[----:B------:R0:W5:Y:S04]  /*0680*/  LD.E.64 R16, desc[UR4][R34.64] ;  /* 0x0000000422107980 */ /* 0x000168000c101b00 */
[----:B------:R0:W5:Y:S04]  /*0690*/  LD.E.64 R14, desc[UR4][R34.64+0x8] ;  /* 0x00000804220e7980 */ /* 0x000168000c101b00 */
[----:B------:R0:W5:Y:S01]  /*06a0*/  LD.E.64 R12, desc[UR4][R34.64+0x10] ;  /* 0x00001004220c7980 */ /* 0x000162000c101b00 */
[----:B------:R-:W-:Y:S01]  /*06b0*/  BSSY B1, `(.L_x_19) ;  /* 0x0000089000017945 */ /* 0x000fe20003800000 */
[----:B------:R-:W-:Y:S01]  /*06c0*/  IMAD.MOV.U32 R10, RZ, RZ, R26 ;  /* 0x000000ffff0a7224 */ /* 0x000fe200078e001a */
[----:B------:R-:W-:Y:S01]  /*06d0*/  MOV R11, R27 ;  /* 0x0000001b000b7202 */ /* 0x000fe20000000f00 */
[----:B------:R-:W-:Y:S01]  /*06e0*/  IMAD.MOV.U32 R8, RZ, RZ, R22 ;  /* 0x000000ffff087224 */ /* 0x000fe200078e0016 */
[----:B------:R-:W-:Y:S01]  /*06f0*/  MOV R9, R23 ;  /* 0x0000001700097202 */ /* 0x000fe20000000f00 */
[----:B------:R-:W-:Y:S01]  /*0700*/  IMAD.MOV.U32 R6, RZ, RZ, R24 ;  /* 0x000000ffff067224 */ /* 0x000fe200078e0018 */
[----:B------:R-:W-:Y:S01]  /*0710*/  MOV R7, R25 ;  /* 0x0000001900077202 */ /* 0x000fe20000000f00 */
[----:B------:R-:W-:Y:S01]  /*0720*/  IMAD.MOV.U32 R4, RZ, RZ, R20 ;  /* 0x000000ffff047224 */ /* 0x000fe200078e0014 */
[----:B------:R-:W-:-:S07]  /*0730*/  MOV R5, R21 ;  /* 0x0000001500057202 */ /* 0x000fce0000000f00 */
.L_x_20:
[----:B-1----:R-:W1:Y:S01]  /*0740*/  S2R R19, SR_LANEID ;  /* 0x0000000000137919 */ /* 0x002e620000000000 */
[----:B------:R-:W-:Y:S05]  /*0750*/  YIELD ;  /* 0x0000000000007946 */ /* 0x000fea0003800000 */
[----:B------:R-:W-:Y:S01]  /*0760*/  VOTEU.ANY UR6, UPT, PT ;  /* 0x0000000000067886 */ /* 0x000fe200038e0100 */
[----:B0-----:R-:W0:Y:S01]  /*0770*/  LDC.64 R34, c[0x0][0x380] ;  /* 0x0000e000ff227b82 */ /* 0x001e220000000a00 */
[----:B------:R-:W1:Y:S08]  /*0780*/  FLO.U32 R44, UR6 ;  /* 0x00000006002c7d00 */ /* 0x000e7000080e0000 */
[----:B------:R-:W0:Y:S01]  /*0790*/  POPC R39, UR6 ;  /* 0x0000000600277d09 */ /* 0x000e220008000000 */
[----:B-1----:R-:W-:-:S13]  /*07a0*/  ISETP.EQ.U32.AND P0, PT, R44, R19, PT ;  /* 0x000000132c00720c */ /* 0x002fda0003f02070 */
[----:B0-----:R-:W2:Y:S04]  /*07b0*/  @P0 ATOMG.E.ADD.STRONG.GPU PT, R39, desc[UR4][R34.64], R39 ;  /* 0x80000027222709a8 */ /* 0x001ea800081ef104 */
[----:B------:R-:W3:Y:S01]  /*07c0*/  LDG.E.64 R36, desc[UR4][R34.64+0x20] ;  /* 0x0000200422247981 */ /* 0x000ee2000c1e1b00 */
[----:B------:R-:W0:Y:S02]  /*07d0*/  S2R R19, SR_LTMASK ;  /* 0x0000000000137919 */ /* 0x000e240000003900 */
[----:B0-----:R-:W-:-:S06]  /*07e0*/  LOP3.LUT R45, R19, UR6, RZ, 0xc0, !PT ;  /* 0x00000006132d7c12 */ /* 0x001fcc000f8ec0ff */
[----:B------:R-:W0:Y:S01]  /*07f0*/  POPC R45, R45 ;  /* 0x0000002d002d7309 */ /* 0x000e220000000000 */
[----:B--2---:R-:W0:Y:S02]  /*0800*/  SHFL.IDX PT, R2, R39, R44, 0x1f ;  /* 0x00001f2c27027589 */ /* 0x004e2400000e0000 */
[----:B0-----:R-:W-:-:S04]  /*0810*/  IMAD.IADD R2, R2, 0x1, R45 ;  /* 0x0000000102027824 */ /* 0x001fc800078e022d */
[----:B------:R-:W-:-:S04]  /*0820*/  IMAD R19, R2, 0x3, RZ ;  /* 0x0000000302137824 */ /* 0x000fc800078e02ff */
[----:B---3--:R-:W-:-:S05]  /*0830*/  IMAD.WIDE R36, R19, 0x8, R36 ;  /* 0x0000000813247825 */ /* 0x008fca00078e0224 */
[----:B------:R0:W-:Y:S04]  /*0840*/  ST.E.64 desc[UR4][R36.64], RZ ;  /* 0x000000ff24007985 */ /* 0x0001e8000c101b04 */
[----:B------:R-:W2:Y:S02]  /*0850*/  LDG.E.64 R40, desc[UR4][R34.64+0x20] ;  /* 0x0000200422287981 */ /* 0x000ea4000c1e1b00 */
[----:B--2---:R-:W-:-:S05]  /*0860*/  IMAD.WIDE R40, R19, 0x8, R40 ;  /* 0x0000000813287825 */ /* 0x004fca00078e0228 */
[----:B------:R-:W-:Y:S04]  /*0870*/  ST.E.64 desc[UR4][R40.64+0x8], RZ ;  /* 0x000008ff28007985 */ /* 0x000fe8000c101b04 */
[----:B------:R-:W2:Y:S02]  /*0880*/  LDG.E.64 R42, desc[UR4][R34.64+0x20] ;  /* 0x00002004222a7981 */ /* 0x000ea4000c1e1b00 */
[----:B--2---:R-:W-:-:S05]  /*0890*/  IMAD.WIDE R42, R19, 0x8, R42 ;  /* 0x00000008132a7825 */ /* 0x004fca00078e022a */
[----:B------:R-:W-:Y:S04]  /*08a0*/  ST.E.64 desc[UR4][R42.64+0x10], RZ ;  /* 0x000010ff2a007985 */ /* 0x000fe8000c101b04 */
[----:B------:R-:W2:Y:S02]  /*08b0*/  LDG.E.64 R44, desc[UR4][R34.64+0x18] ;  /* 0x00001804222c7981 */ /* 0x000ea4000c1e1b00 */
[----:B--2---:R-:W-:-:S05]  /*08c0*/  IMAD.WIDE R44, R2, 0x8, R44 ;  /* 0x00000008022c7825 */ /* 0x004fca00078e022c */
[----:B------:R-:W-:Y:S04]  /*08d0*/  ST.E.64 desc[UR4][R44.64], RZ ;  /* 0x000000ff2c007985 */ /* 0x000fe8000c101b04 */
[----:B0-----:R-:W2:Y:S02]  /*08e0*/  LDG.E.64 R36, desc[UR4][R34.64+0x10] ;  /* 0x0000100422247981 */ /* 0x001ea4000c1e1b00 */
[----:B--2---:R-:W-:-:S05]  /*08f0*/  IMAD.WIDE R36, R2, 0x4, R36 ;  /* 0x0000000402247825 */ /* 0x004fca00078e0224 */
[----:B------:R0:W-:Y:S04]  /*0900*/  ST.E desc[UR4][R36.64], RZ ;  /* 0x000000ff24007985 */ /* 0x0001e8000c101904 */
[----:B0-----:R-:W2:Y:S01]  /*0910*/  LDG.E.64 R36, desc[UR4][R34.64+0x28] ;  /* 0x0000280422247981 */ /* 0x001ea2000c1e1b00 */
[----:B------:R-:W-:Y:S01]  /*0920*/  MOV R19, 0xffffffff ;  /* 0xffffffff00137802 */ /* 0x000fe20000000f00 */
[----:B--2---:R-:W-:-:S05]  /*0930*/  IMAD.WIDE R40, R2, 0x4, R36 ;  /* 0x0000000402287825 */ /* 0x004fca00078e0224 */
[----:B------:R0:W-:Y:S04]  /*0940*/  ST.E desc[UR4][R40.64], R19 ;  /* 0x0000001328007985 */ /* 0x0001e8000c101904 */
[----:B------:R-:W2:Y:S02]  /*0950*/  LDG.E.64 R42, desc[UR4][R34.64+0x38] ;  /* 0x00003804222a7981 */ /* 0x000ea4000c1e1b00 */
[----:B--2---:R-:W-:-:S05]  /*0960*/  IMAD.WIDE R42, R2, 0x4, R42 ;  /* 0x00000004022a7825 */ /* 0x004fca00078e022a */
[----:B------:R1:W-:Y:S04]  /*0970*/  ST.E desc[UR4][R42.64], RZ ;  /* 0x000000ff2a007985 */ /* 0x0003e8000c101904 */
[----:B------:R-:W2:Y:S01]  /*0980*/  LDG.E.64 R44, desc[UR4][R34.64+0x30] ;  /* 0x00003004222c7981 */ /* 0x000ea2000c1e1b00 */
[----:B------:R-:W-:-:S04]  /*0990*/  IMAD.SHL.U32 R39, R2, 0x8, RZ ;  /* 0x0000000802277824 */ /* 0x000fc800078e00ff */
[----:B--2---:R-:W-:-:S05]  /*09a0*/  IMAD.WIDE.U32 R44, R39, 0x4, R44 ;  /* 0x00000004272c7825 */ /* 0x004fca00078e002c */
[----:B------:R2:W-:Y:S04]  /*09b0*/  ST.E desc[UR4][R44.64], R19 ;  /* 0x000000132c007985 */ /* 0x0005e8000c101904 */
[----:B------:R-:W3:Y:S02]  /*09c0*/  LDG.E.64 R36, desc[UR4][R34.64+0x30] ;  /* 0x0000300422247981 */ /* 0x000ee4000c1e1b00 */
[----:B---3--:R-:W-:-:S05]  /*09d0*/  IMAD.WIDE.U32 R36, R39, 0x4, R36 ;  /* 0x0000000427247825 */ /* 0x008fca00078e0024 */
[----:B------:R3:W-:Y:S04]  /*09e0*/  ST.E desc[UR4][R36.64+0x4], R19 ;  /* 0x0000041324007985 */ /* 0x0007e8000c101904 */
[----:B0-----:R-:W4:Y:S02]  /*09f0*/  LDG.E.64 R40, desc[UR4][R34.64+0x30] ;  /* 0x0000300422287981 */ /* 0x001f24000c1e1b00 */
[----:B----4-:R-:W-:-:S05]  /*0a00*/  IMAD.WIDE.U32 R40, R39, 0x4, R40 ;  /* 0x0000000427287825 */ /* 0x010fca00078e0028 */
[----:B------:R0:W-:Y:S04]  /*0a10*/  ST.E desc[UR4][R40.64+0x8], R19 ;  /* 0x0000081328007985 */ /* 0x0001e8000c101904 */
[----:B-1----:R-:W4:Y:S02]  /*0a20*/  LDG.E.64 R42, desc[UR4][R34.64+0x30] ;  /* 0x00003004222a7981 */ /* 0x002f24000c1e1b00 */
[----:B----4-:R-:W-:-:S05]  /*0a30*/  IMAD.WIDE.U32 R42, R39, 0x4, R42 ;  /* 0x00000004272a7825 */ /* 0x010fca00078e002a */
[----:B------:R1:W-:Y:S04]  /*0a40*/  ST.E desc[UR4][R42.64+0xc], R19 ;  /* 0x00000c132a007985 */ /* 0x0003e8000c101904 */
[----:B--2---:R-:W2:Y:S02]  /*0a50*/  LDG.E.64 R44, desc[UR4][R34.64+0x30] ;  /* 0x00003004222c7981 */ /* 0x004ea4000c1e1b00 */
[----:B--2---:R-:W-:-:S05]  /*0a60*/  IMAD.WIDE.U32 R44, R39, 0x4, R44 ;  /* 0x00000004272c7825 */ /* 0x004fca00078e002c */
[----:B------:R-:W-:Y:S04]  /*0a70*/  ST.E desc[UR4][R44.64+0x10], R19 ;  /* 0x000010132c007985 */ /* 0x000fe8000c101904 */
[----:B---3--:R-:W2:Y:S02]  /*0a80*/  LDG.E.64 R36, desc[UR4][R34.64+0x30] ;  /* 0x0000300422247981 */ /* 0x008ea4000c1e1b00 */
[----:B--2---:R-:W-:-:S05]  /*0a90*/  IMAD.WIDE.U32 R36, R39, 0x4, R36 ;  /* 0x0000000427247825 */ /* 0x004fca00078e0024 */
[----:B------:R2:W-:Y:S04]  /*0aa0*/  ST.E desc[UR4][R36.64+0x14], R19 ;  /* 0x0000141324007985 */ /* 0x0005e8000c101904 */
[----:B0-----:R-:W3:Y:S02]  /*0ab0*/  LDG.E.64 R40, desc[UR4][R34.64+0x30] ;  /* 0x0000300422287981 */ /* 0x001ee4000c1e1b00 */
[----:B---3--:R-:W-:-:S05]  /*0ac0*/  IMAD.WIDE.U32 R40, R39, 0x4, R40 ;  /* 0x0000000427287825 */ /* 0x008fca00078e0028 */
[----:B------:R0:W-:Y:S04]  /*0ad0*/  ST.E desc[UR4][R40.64+0x18], R19 ;  /* 0x0000181328007985 */ /* 0x0001e8000c101904 */
[----:B-1----:R-:W3:Y:S02]  /*0ae0*/  LDG.E.64 R42, desc[UR4][R34.64+0x30] ;  /* 0x00003004222a7981 */ /* 0x002ee4000c1e1b00 */
[----:B---3--:R-:W-:-:S05]  /*0af0*/  IMAD.WIDE.U32 R42, R39, 0x4, R42 ;  /* 0x00000004272a7825 */ /* 0x008fca00078e002a */
[----:B------:R1:W-:Y:S04]  /*0b00*/  ST.E desc[UR4][R42.64+0x1c], R19 ;  /* 0x00001c132a007985 */ /* 0x0003e8000c101904 */
[----:B--2---:R-:W0:Y:S01]  /*0b10*/  LDG.E.64 R36, desc[UR4][R34.64+0x28] ;  /* 0x0000280422247981 */ /* 0x004e22000c1e1b00 */
[----:B------:R-:W-:Y:S02]  /*0b20*/  DSETP.GE.AND P0, PT, R32, R4, PT ;  /* 0x000000042000722a */ /* 0x000fe40003f06000 */
[----:B------:R-:W-:Y:S02]  /*0b30*/  DSETP.GE.AND P5, PT, R30, R22, PT ;  /* 0x000000161e00722a */ /* 0x000fe40003fa6000 */
[----:B------:R-:W-:Y:S02]  /*0b40*/  DSETP.GE.AND P4, PT, R28, R24, PT ;  /* 0x000000181c00722a */ /* 0x000fe40003f86000 */
[----:B-----5:R-:W-:-:S02]  /*0b50*/  DSETP.GE.AND P3, PT, R16, R20, PT ;  /* 0x000000141000722a */ /* 0x020fc40003f66000 */
[----:B------:R-:W-:Y:S02]  /*0b60*/  DSETP.GE.AND P2, PT, R14, R8, PT ;  /* 0x000000080e00722a */ /* 0x000fe40003f46000 */
[----:B------:R-:W-:Y:S01]  /*0b70*/  DSETP.GE.AND P1, PT, R12, R6, PT ;  /* 0x000000060c00722a */ /* 0x000fe20003f26000 */
[----:B0-----:R-:W-:-:S05]  /*0b80*/  IMAD.WIDE R40, R2, 0x4, R36 ;  /* 0x0000000402287825 */ /* 0x001fca00078e0224 */
[----:B------:R0:W-:Y:S04]  /*0b90*/  ST.E desc[UR4][R40.64], R38 ;  /* 0x0000002628007985 */ /* 0x0001e8000c101904 */
[----:B-1----:R1:W2:Y:S01]  /*0ba0*/  LDG.E.64 R42, desc[UR4][R34.64+0x10] ;  /* 0x00001004222a7981 */ /* 0x0022a2000c1e1b00 */
[----:B------:R-:W-:Y:S01]  /*0bb0*/  MOV R19, 0x2 ;  /* 0x0000000200137802 */ /* 0x000fe20000000f00 */
[----:B0-----:R-:W-:Y:S02]  /*0bc0*/  DMUL R38, R10, 0.25 ;  /* 0x3fd000000a267828 */ /* 0x001fe40000000000 */
[----:B-1----:R-:W-:-:S06]  /*0bd0*/  DMUL R34, R26, 0.25 ;  /* 0x3fd000001a227828 */ /* 0x002fcc0000000000 */
[----:B------:R-:W-:Y:S02]  /*0be0*/  DADD R44, -RZ, -R38 ;  /* 0x00000000ff2c7229 */ /* 0x000fe40000000926 */
[----:B------:R-:W-:-:S08]  /*0bf0*/  DADD R40, -RZ, -R34 ;  /* 0x00000000ff287229 */ /* 0x000fd00000000922 */
[----:B------:R-:W-:Y:S02]  /*0c00*/  FSEL R36, R38, R44, P0 ;  /* 0x0000002c26247208 */ /* 0x000fe40000000000 */
[----:B------:R-:W-:-:S06]  /*0c10*/  FSEL R37, R39, R45, P0 ;  /* 0x0000002d27257208 */ /* 0x000fcc0000000000 */
[----:B------:R-:W-:Y:S01]  /*0c20*/  DADD R4, R4, R36 ;  /* 0x0000000004047229 */ /* 0x000fe20000000024 */
[CC--:B------:R-:W-:Y:S02]  /*0c30*/  FSEL R36, R38.reuse, R44.reuse, P5 ;  /* 0x0000002c26247208 */ /* 0x0c0fe40002800000 */
[CC--:B------:R-:W-:Y:S02]  /*0c40*/  FSEL R37, R39.reuse, R45.reuse, P5 ;  /* 0x0000002d27257208 */ /* 0x0c0fe40002800000 */
[----:B------:R-:W-:Y:S02]  /*0c50*/  FSEL R38, R38, R44, P4 ;  /* 0x0000002c26267208 */ /* 0x000fe40002000000 */
[----:B------:R-:W-:Y:S02]  /*0c60*/  FSEL R39, R39, R45, P4 ;  /* 0x0000002d27277208 */ /* 0x000fe40002000000 */
[----:B------:R-:W-:Y:S01]  /*0c70*/  DADD R22, R22, R36 ;  /* 0x0000000016167229 */ /* 0x000fe20000000024 */
[----:B------:R-:W-:-:S03]  /*0c80*/  FSEL R36, R34, R40, P3 ;  /* 0x0000002822247208 */ /* 0x000fc60001800000 */
[----:B------:R-:W-:Y:S01]  /*0c90*/  DADD R24, R24, R38 ;  /* 0x0000000018187229 */ /* 0x000fe20000000026 */
[CC--:B------:R-:W-:Y:S02]  /*0ca0*/  FSEL R37, R35.reuse, R41.reuse, P3 ;  /* 0x0000002923257208 */ /* 0x0c0fe40001800000 */
[CC--:B------:R-:W-:Y:S02]  /*0cb0*/  FSEL R38, R34.reuse, R40.reuse, P2 ;  /* 0x0000002822267208 */ /* 0x0c0fe40001000000 */
[CC--:B------:R-:W-:Y:S02]  /*0cc0*/  FSEL R39, R35.reuse, R41.reuse, P2 ;  /* 0x0000002923277208 */ /* 0x0c0fe40001000000 */
[----:B------:R-:W-:Y:S02]  /*0cd0*/  FSEL R40, R34, R40, P1 ;  /* 0x0000002822287208 */ /* 0x000fe40000800000 */
[----:B------:R-:W-:Y:S02]  /*0ce0*/  FSEL R41, R35, R41, P1 ;  /* 0x0000002923297208 */ /* 0x000fe40000800000 */
[----:B------:R-:W0:Y:S01]  /*0cf0*/  LDC.64 R34, c[0x0][0x380] ;  /* 0x0000e000ff227b82 */ /* 0x000e220000000a00 */
[----:B--2---:R-:W-:-:S05]  /*0d00*/  IMAD.WIDE R44, R2, 0x4, R42 ;  /* 0x00000004022c7825 */ /* 0x004fca00078e022a */
[----:B------:R1:W-:Y:S04]  /*0d10*/  ST.E desc[UR4][R44.64], R19 ;  /* 0x000000132c007985 */ /* 0x0003e8000c101904 */
[----:B0-----:R-:W2:Y:S01]  /*0d20*/  LDG.E.64 R42, desc[UR4][R34.64+0x30] ;  /* 0x00003004222a7981 */ /* 0x001ea2000c1e1b00 */
[----:B------:R-:W-:Y:S01]  /*0d30*/  DADD R20, R20, R36 ;  /* 0x0000000014147229 */ /* 0x000fe20000000024 */
[----:B------:R-:W-:Y:S01]  /*0d40*/  SEL R36, RZ, 0x4, !P4 ;  /* 0x00000004ff247807 */ /* 0x000fe20006000000 */
[----:B------:R-:W-:Y:S01]  /*0d50*/  DADD R8, R8, R38 ;  /* 0x0000000008087229 */ /* 0x000fe20000000026 */
[----:B------:R-:W-:Y:S01]  /*0d60*/  SEL R37, RZ, 0x2, !P5 ;  /* 0x00000002ff257807 */ /* 0x000fe20006800000 */
[----:B------:R-:W-:Y:S01]  /*0d70*/  DADD R6, R6, R40 ;  /* 0x0000000006067229 */ /* 0x000fe20000000028 */
[----:B------:R-:W-:Y:S01]  /*0d80*/  SEL R38, RZ, 0x2, !P2 ;  /* 0x00000002ff267807 */ /* 0x000fe20005000000 */
[----:B-1----:R-:W-:Y:S01]  /*0d90*/  IMAD.MOV.U32 R45, RZ, RZ, -0x2 ;  /* 0xfffffffeff2d7424 */ /* 0x002fe200078e00ff */
[----:B------:R-:W-:-:S04]  /*0da0*/  SEL R19, RZ, 0x1, !P0 ;  /* 0x00000001ff137807 */ /* 0x000fc80004000000 */
[----:B------:R-:W-:Y:S02]  /*0db0*/  IADD3 R19, PT, PT, R36, R37, R19 ;  /* 0x0000002524137210 */ /* 0x000fe40007ffe013 */
[----:B------:R-:W-:Y:S02]  /*0dc0*/  SEL R36, RZ, 0x1, !P3 ;  /* 0x00000001ff247807 */ /* 0x000fe40005800000 */
[----:B------:R-:W-:-:S04]  /*0dd0*/  SEL R37, RZ, 0x4, !P1 ;  /* 0x00000004ff257807 */ /* 0x000fc80004800000 */
[----:B------:R-:W-:Y:S01]  /*0de0*/  IADD3 R36, PT, PT, R36, R38, R37 ;  /* 0x0000002624247210 */ /* 0x000fe20007ffe025 */
[----:B------:R-:W-:-:S03]  /*0df0*/  IMAD.SHL.U32 R37, R2, 0x8, RZ ;  /* 0x0000000802257824 */ /* 0x000fc600078e00ff */
[----:B------:R-:W-:Y:S02]  /*0e00*/  ISETP.NE.AND P0, PT, R19, R36, PT ;  /* 0x000000241300720c */ /* 0x000fe40003f05270 */
[----:B------:R-:W-:-:S05]  /*0e10*/  IADD3 R19, PT, PT, R37, R19, RZ ;  /* 0x0000001325137210 */ /* 0x000fca0007ffe0ff */
[----:B--2---:R-:W-:-:S05]  /*0e20*/  IMAD.WIDE R42, R19, 0x4, R42 ;  /* 0x00000004132a7825 */ /* 0x004fca00078e022a */
[----:B------:R-:W-:Y:S04]  /*0e30*/  ST.E desc[UR4][R42.64], R45 ;  /* 0x0000002d2a007985 */ /* 0x000fe8000c101904 */
[----:B------:R-:W2:Y:S01]  /*0e40*/  @P0 LDG.E.64 R38, desc[UR4][R34.64+0x30] ;  /* 0x0000300422260981 */ /* 0x000ea2000c1e1b00 */
[----:B------:R-:W-:-:S05]  /*0e50*/  @P0 IADD3 R41, PT, PT, R37, R36, RZ ;  /* 0x0000002425290210 */ /* 0x000fca0007ffe0ff */
[----:B--2---:R-:W-:-:S05]  /*0e60*/  @P0 IMAD.WIDE R38, R41, 0x4, R38 ;  /* 0x0000000429260825 */ /* 0x004fca00078e0226 */
[----:B------:R0:W-:Y:S04]  /*0e70*/  @P0 ST.E desc[UR4][R38.64], R45 ;  /* 0x0000002d26000985 */ /* 0x0001e8000c101904 */
[----:B------:R-:W2:Y:S01]  /*0e80*/  LDG.E.64 R40, desc[UR4][R34.64+0x30] ;  /* 0x0000300422287981 */ /* 0x000ea2000c1e1b00 */
[----:B------:R-:W-:Y:S02]  /*0e90*/  DMUL R10, R10, 0.5 ;  /* 0x3fe000000a0a7828 */ /* 0x000fe40000000000 */
[----:B------:R-:W-:Y:S01]  /*0ea0*/  DMUL R26, R26, 0.5 ;  /* 0x3fe000001a1a7828 */ /* 0x000fe20000000000 */
[----:B--2---:R-:W-:-:S05]  /*0eb0*/  IMAD.WIDE R40, R0, 0x4, R40 ;  /* 0x0000000400287825 */ /* 0x004fca00078e0228 */
[----:B------:R1:W-:Y:S01]  /*0ec0*/  ST.E desc[UR4][R40.64], R2 ;  /* 0x0000000228007985 */ /* 0x0003e2000c101904 */
[----:B------:R-:W-:Y:S06]  /*0ed0*/  MEMBAR.SC.GPU ;  /* 0x0000000000007992 */ /* 0x000fec0000002000 */
[----:B------:R-:W-:-:S00]  /*0ee0*/  ERRBAR ;  /* 0x00000000000079ab */ /* 0x000fc00000000000 */
[----:B------:R-:W-:Y:S06]  /*0ef0*/  CGAERRBAR ;  /* 0x00000000000075ab */ /* 0x000fec0000000000 */
[----:B------:R-:W-:Y:S01]  /*0f00*/  CCTL.IVALL ;  /* 0x00000000ff00798f */ /* 0x000fe20002000000 */
[----:B0-----:R-:W-:Y:S01]  /*0f10*/  IMAD.MOV.U32 R38, RZ, RZ, R2 ;  /* 0x000000ffff267224 */ /* 0x001fe200078e0002 */
[----:B------:R-:W-:Y:S01]  /*0f20*/  MOV R0, R19 ;  /* 0x0000001300007202 */ /* 0x000fe20000000f00 */
[----:B------:R-:W-:Y:S06]  /*0f30*/  @!P0 BRA `(.L_x_20) ;  /* 0xfffffff800008947 */ /* 0x000fec000383ffff */
[----:B------:R-:W-:Y:S05]  /*0f40*/  BSYNC B1 ;  /* 0x0000000000017941 */ /* 0x000fea0003800000 */
.L_x_19:
[----:B------:R-:W2:Y:S01]  /*0f50*/  LDG.E.64 R6, desc[UR4][R34.64+0x28] ;  /* 0x0000280422067981 */ /* 0x000ea2000c1e1b00 */
[----:B------:R-:W0:Y:S01]  /*0f60*/  S2UR UR7, SR_CTAID.X ;  /* 0x00000000000779c3 */ /* 0x000e220000002500 */
[----:B------:R-:W3:Y:S01]  /*0f70*/  LDCU UR6, c[0x0][0x360] ;  /* 0x00006c00ff0677ac */ /* 0x000ee20008000800 */
[----:B--2---:R-:W-:-:S05]  /*0f80*/  IMAD.WIDE R8, R18, 0x4, R6 ;  /* 0x0000000412087825 */ /* 0x004fca00078e0206 */
[----:B------:R2:W-:Y:S04]  /*0f90*/  ST.E desc[UR4][R8.64], R2 ;  /* 0x0000000208007985 */ /* 0x0005e8000c101904 */
[----:B------:R-:W4:Y:S01]  /*0fa0*/  LDG.E.64 R12, desc[UR4][R34.64+0x28] ;  /* 0x00002804220c7981 */ /* 0x000f22000c1e1b00 */
[----:B0-----:R-:W-:Y:S01]  /*0fb0*/  IMAD.U32 R6, RZ, RZ, UR7 ;  /* 0x00000007ff067e24 */ /* 0x001fe2000f8e00ff */
[----:B------:R-:W3:Y:S03]  /*0fc0*/  S2R R7, SR_TID.X ;  /* 0x0000000000077919 */ /* 0x000ee60000002100 */
[----:B---3--:R-:W-:-:S04]  /*0fd0*/  IMAD R7, R6, UR6, R7 ;  /* 0x0000000606077c24 */ /* 0x008fc8000f8e0207 */
[----:B----4-:R-:W-:-:S05]  /*0fe0*/  IMAD.WIDE R12, R7, 0x4, R12 ;  /* 0x00000004070c7825 */ /* 0x010fca00078e020c */
[----:B------:R0:W-:Y:S04]  /*0ff0*/  ST.E desc[UR4][R12.64], R2 ;  /* 0x000000020c007985 */ /* 0x0001e8000c101904 */
[----:B------:R-:W3:Y:S02]  /*1000*/  LDG.E.64 R14, desc[UR4][R34.64+0x30] ;  /* 0x00003004220e7981 */ /* 0x000ee4000c1e1b00 */
[----:B---3--:R-:W-:-:S05]  /*1010*/  IMAD.WIDE R14, R19, 0x4, R14 ;  /* 0x00000004130e7825 */ /* 0x008fca00078e020e */
[----:B------:R0:W-:Y:S04]  /*1020*/  ST.E desc[UR4][R14.64], R7 ;  /* 0x000000070e007985 */ /* 0x0001e8000c101904 */
[----:B--2---:R-:W2:Y:S01]  /*1030*/  LDG.E.64 R8, desc[UR4][R34.64+0x30] ;  /* 0x0000300422087981 */ /* 0x004ea2000c1e1b00 */
[----:B------:R-:W-:Y:S01]  /*1040*/  IADD3 R37, PT, PT, R37, R36, RZ ;  /* 0x0000002425257210 */ /* 0x000fe20007ffe0ff */
[----:B------:R-:W-:Y:S01]  /*1050*/  IMAD.MOV.U32 R20, RZ, RZ, R4 ;  /* 0x000000ffff147224 */ /* 0x000fe200078e0004 */
[----:B------:R-:W-:Y:S02]  /*1060*/  PLOP3.LUT P0, PT, PT, PT, PT, 0x8, 0x80 ;  /* 0x000000000080781c */ /* 0x000fe40003f0e170 */
[----:B------:R-:W-:Y:S01]  /*1070*/  MOV R21, R5 ;  /* 0x0000000500157202 */ /* 0x000fe20000000f00 */
[----:B--2---:R-:W-:-:S05]  /*1080*/  IMAD.WIDE R8, R37, 0x4, R8 ;  /* 0x0000000425087825 */ /* 0x004fca00078e0208 */
[----:B------:R0:W-:Y:S01]  /*1090*/  ST.E desc[UR4][R8.64], R18 ;  /* 0x0000001208007985 */ /* 0x0001e2000c101904 */
[----:B------:R-:W-:Y:S06]  /*10a0*/  MEMBAR.SC.GPU ;  /* 0x0000000000007992 */ /* 0x000fec0000002000 */
[----:B------:R-:W-:-:S00]  /*10b0*/  ERRBAR ;  /* 0x00000000000079ab */ /* 0x000fc00000000000 */
[----:B------:R-:W-:Y:S06]  /*10c0*/  CGAERRBAR ;  /* 0x00000000000075ab */ /* 0x000fec0000000000 */
[----:B------:R-:W-:Y:S01]  /*10d0*/  CCTL.IVALL ;  /* 0x00000000ff00798f */ /* 0x000fe20002000000 */
[----:B------:R-:W-:Y:S01]  /*10e0*/  IMAD.MOV.U32 R26, RZ, RZ, R10 ;  /* 0x000000ffff1a7224 */ /* 0x000fe200078e000a */
[----:B------:R-:W-:Y:S01]  /*10f0*/  MOV R27, R11 ;  /* 0x0000000b001b7202 */ /* 0x000fe20000000f00 */
[----:B------:R-:W-:Y:S01]  /*1100*/  IMAD.MOV.U32 R38, RZ, RZ, R2 ;  /* 0x000000ffff267224 */ /* 0x000fe200078e0002 */
[----:B------:R-:W-:Y:S06]  /*1110*/  BRA `(.L_x_17) ;  /* 0x0000000000387947 */ /* 0x000fec0003800000 */
.L_x_18:
[----:B------:R-:W0:Y:S02]  /*1120*/  LDC.64 R10, c[0x0][0x380] ;  /* 0x0000e000ff0a7b82 */ /* 0x000e240000000a00 */
[----:B0-----:R-:W2:Y:S01]  /*1130*/  LDG.E.64 R4, desc[UR4][R10.64+0x10] ;  /* 0x000010040a047981 */ /* 0x001ea2000c1e1b00 */
[----:B------:R-:W-:Y:S02]  /*1140*/  HFMA2 R7, -RZ, RZ, 0, 5.9604644775390625e-08 ;  /* 0x00000001ff077431 */ /* 0x000fe400000001ff */
[----:B--2---:R-:W-:-:S05]  /*1150*/  IMAD.WIDE R4, R38, 0x4, R4 ;  /* 0x0000000426047825 */ /* 0x004fca00078e0204 */
[----:B------:R2:W-:Y:S04]  /*1160*/  ATOM.E.ADD.STRONG.GPU PT, RZ, desc[UR4][R4.64], R7 ;  /* 0x8000000704ff798a */ /* 0x0005e800081ef104 */
[----:B------:R-:W3:Y:S01]  /*1170*/  LDG.E.64 R8, desc[UR4][R10.64+0x30] ;  /* 0x000030040a087981 */ /* 0x000ee2000c1e1b00 */
[----:B------:R-:W-:Y:S01]  /*1180*/  PLOP3.LUT P0, PT, PT, PT, PT, 0x80, 0x8 ;  /* 0x000000000008781c */ /* 0x000fe20003f0f070 */
[----:B---3--:R-:W-:-:S05]  /*1190*/  IMAD.WIDE R8, R0, 0x4, R8 ;  /* 0x0000000400087825 */ /* 0x008fca00078e0208 */
[----:B------:R2:W-:Y:S01]  /*11a0*/  ST.E desc[UR4][R8.64], R18 ;  /* 0x0000001208007985 */ /* 0x0005e2000c101904 */
[----:B------:R-:W-:Y:S06]  /*11b0*/  MEMBAR.SC.GPU ;  /* 0x0000000000007992 */ /* 0x000fec0000002000 */
[----:B------:R-:W-:-:S00]  /*11c0*/  ERRBAR ;  /* 0x00000000000079ab */ /* 0x000fc00000000000 */
[----:B------:R-:W-:Y:S06]  /*11d0*/  CGAERRBAR ;  /* 0x00000000000075ab */ /* 0x000fec0000000000 */
[----:B------:R-:W-:Y:S01]  /*11e0*/  CCTL.IVALL ;  /* 0x00000000ff00798f */ /* 0x000fe20002000000 */
[----:B------:R-:W-:-:S07]  /*11f0*/  IMAD.MOV.U32 R38, RZ, RZ, R18 ;  /* 0x000000ffff267224 */ /* 0x000fce00078e0012 */
.L_x_17:
[----:B------:R-:W-:Y:S05]  /*1200*/  BSYNC B0 ;  /* 0x0000000000007941 */ /* 0x000fea0003800000 */
.L_x_15:
[----:B------:R-:W-:Y:S05]  /*1210*/  @P0 BRA `(.L_x_21) ;  /* 0xfffffff000140947 */ /* 0x000fea000383ffff */
[----:B------:R-:W-:Y:S05]  /*1220*/  EXIT ;  /* 0x000000000000794d */ /* 0x000fea0003800000 */
.L_x_22:
        /* <DEDUP_REMOVED lines=13> */
.L_x_38:


//--------------------- .nv.shared._Z8set_treeP7Octtree --------------------------
	.section	.nv.shared._Z8set_treeP7Octtree,"aw",@nobits
	.sectionflags	@""
	.align	16
	.zero		1024


//--------------------- .nv.shared.reserved.0     --------------------------
	.section	.nv.shared.reserved.0,"aw",@nobits
	.weak		__nv_reservedSMEM_offset_0_alias
	.size		__nv_reservedSMEM_offset_0_alias, 0, 64
	.other		__nv_reservedSMEM_offset_0_alias,@"STO_CUDA_RESERVED_SHARED STV_DEFAULT"
__nv_reservedSMEM_offset_0_alias:
	.zero		0
	.zero		64


//--------------------- .nv.shared._Z16get_bounding_boxPdiS_ --------------------------
	.section	.nv.shared._Z16get_bounding_boxPdiS_,"aw",@nobits
	.sectionflags	@""
	.align	16
	.zero		1024


//--------------------- .nv.shared._Z7add_entP7OcttreeP8Entitiesj --------------------------
	.section	.nv.shared._Z7add_entP7OcttreeP8Entitiesj,"aw",@nobits
	.sectionflags	@""
	.align	16
	.zero		1024


//--------------------- .nv.constant0._Z8set_treeP7Octtree --------------------------
	.section	.nv.constant0._Z8set_treeP7Octtree,"a",@progbits
	.sectionflags	@""
	.align	4
.nv.constant0._Z8set_treeP7Octtree:
	.zero		904


//--------------------- .nv.constant0._Z16get_bounding_boxPdiS_ --------------------------
	.section	.nv.constant0._Z16get_bounding_boxPdiS_,"a",@progbits
	.sectionflags	@""
	.align	4
.nv.constant0._Z16get_bounding_boxPdiS_:
	.zero		920


//--------------------- .nv.constant0._Z7add_entP7OcttreeP8Entitiesj --------------------------
	.section	.nv.constant0._Z7add_entP7OcttreeP8Entitiesj,"a",@progbits
	.sectionflags	@""
	.align	4
.nv.constant0._Z7add_entP7OcttreeP8Entitiesj:
	.zero		916


//--------------------- SYMBOLS --------------------------

	.type		.nv.reservedSmem.offset0,@object
	.size		.nv.reservedSmem.offset0,0x4
	.type		.nv.reservedSmem.cap,@object
	.size		.nv.reservedSmem.cap,0x4
